	.target	sm_90a

	.elftype	@"ET_EXEC"


//--------------------- .note.nv.tkinfo           --------------------------
	.section	.note.nv.tkinfo,"",@"SHT_NOTE"
	.sectionflags	@"SHF_NOTE_NV_TKINFO"
	.tkinfo
        /*0018*/ 	.word	0x00000002
        /*0030*/ 	.string	""
        /*0030*/ 	.string	"ptxas"
        /*0030*/ 	.string	"Cuda compilation tools, release 13.0, V13.0.88"
        /*0030*/ 	.string	"Build cuda_13.0.r13.0/compiler.36424714_0"
        /*0030*/ 	.string	"-v  -suppress-debug-info  -lineinfo  -arch sm_90a "



//--------------------- .note.nv.cuinfo           --------------------------
	.section	.note.nv.cuinfo,"",@"SHT_NOTE"
	.sectionflags	@"SHF_NOTE_NV_CUINFO"
        /*0018*/ 	.short	0x0002
        /*001a*/ 	.short	0x005a
        /*001c*/ 	.short	0x0082
	.zero		2


//--------------------- .nv.info                  --------------------------
	.section	.nv.info,"",@"SHT_CUDA_INFO"
	.align	4


	//----- nvinfo : EIATTR_REGCOUNT
	.align		4
        /*0000*/ 	.byte	0x04, 0x2f
        /*0002*/ 	.short	(.L_1 - .L_0)
	.align		4
.L_0:
        /*0004*/ 	.word	index@(matmul_kernel)
        /*0008*/ 	.word	0x00000050


	//----- nvinfo : EIATTR_FRAME_SIZE
	.align		4
.L_1:
        /*000c*/ 	.byte	0x04, 0x11
        /*000e*/ 	.short	(.L_3 - .L_2)
	.align		4
.L_2:
        /*0010*/ 	.word	index@(matmul_kernel)
        /*0014*/ 	.word	0x00000000


	//----- nvinfo : EIATTR_MIN_STACK_SIZE
	.align		4
.L_3:
        /*0018*/ 	.byte	0x04, 0x12
        /*001a*/ 	.short	(.L_5 - .L_4)
	.align		4
.L_4:
        /*001c*/ 	.word	index@(matmul_kernel)
        /*0020*/ 	.word	0x00000000
.L_5:


//--------------------- .nv.compat                --------------------------
	.section	.nv.compat,"",@"SHT_CUDA_COMPAT_INFO"
	.align	4
        /*0000*/ 	.byte	0x02, 0x09, 0x01, 0x00, 0x02, 0x02, 0x01, 0x00, 0x02, 0x05, 0x05, 0x00, 0x03, 0x07, 0x01, 0x01
        /*0010*/ 	.byte	0x02, 0x03, 0x00, 0x00, 0x02, 0x06, 0x01, 0x00, 0x04, 0x0b, 0x08, 0x00, 0x00, 0x00, 0x00, 0x00
        /*0020*/ 	.byte	0x00, 0x00, 0x00, 0x00


//--------------------- .nv.info.matmul_kernel    --------------------------
	.section	.nv.info.matmul_kernel,"",@"SHT_CUDA_INFO"
	.sectionflags	@""
	.align	4


	//----- nvinfo : EIATTR_CUDA_API_VERSION
	.align		4
        /*0000*/ 	.byte	0x04, 0x37
        /*0002*/ 	.short	(.L_7 - .L_6)
.L_6:
        /*0004*/ 	.word	0x00000082


	//----- nvinfo : EIATTR_KPARAM_INFO
	.align		4
.L_7:
        /*0008*/ 	.byte	0x04, 0x17
        /*000a*/ 	.short	(.L_9 - .L_8)
.L_8:
        /*000c*/ 	.word	0x00000000
        /*0010*/ 	.short	0x000d
        /*0012*/ 	.short	0x0048
        /*0014*/ 	.byte	0x00, 0xf4, 0x21, 0x00


	//----- nvinfo : EIATTR_KPARAM_INFO
	.align		4
.L_9:
        /*0018*/ 	.byte	0x04, 0x17
        /*001a*/ 	.short	(.L_11 - .L_10)
.L_10:
        /*001c*/ 	.word	0x00000000
        /*0020*/ 	.short	0x000c
        /*0022*/ 	.short	0x0040
        /*0024*/ 	.byte	0x00, 0xf4, 0x21, 0x00


	//----- nvinfo : EIATTR_KPARAM_INFO
	.align		4
.L_11:
        /*0028*/ 	.byte	0x04, 0x17
        /*002a*/ 	.short	(.L_13 - .L_12)
.L_12:
        /*002c*/ 	.word	0x00000000
        /*0030*/ 	.short	0x000b
        /*0032*/ 	.short	0x0038
        /*0034*/ 	.byte	0x00, 0xf0, 0x11, 0x00


	//----- nvinfo : EIATTR_KPARAM_INFO
	.align		4
.L_13:
        /*0038*/ 	.byte	0x04, 0x17
        /*003a*/ 	.short	(.L_15 - .L_14)
.L_14:
        /*003c*/ 	.word	0x00000000
        /*0040*/ 	.short	0x000a
        /*0042*/ 	.short	0x0034
        /*0044*/ 	.byte	0x00, 0xf0, 0x11, 0x00


	//----- nvinfo : EIATTR_KPARAM_INFO
	.align		4
.L_15:
        /*0048*/ 	.byte	0x04, 0x17
        /*004a*/ 	.short	(.L_17 - .L_16)
.L_16:
        /*004c*/ 	.word	0x00000000
        /*0050*/ 	.short	0x0009
        /*0052*/ 	.short	0x0030
        /*0054*/ 	.byte	0x00, 0xf0, 0x11, 0x00


	//----- nvinfo : EIATTR_KPARAM_INFO
	.align		4
.L_17:
        /*0058*/ 	.byte	0x04, 0x17
        /*005a*/ 	.short	(.L_19 - .L_18)
.L_18:
        /*005c*/ 	.word	0x00000000
        /*0060*/ 	.short	0x0008
        /*0062*/ 	.short	0x002c
        /*0064*/ 	.byte	0x00, 0xf0, 0x11, 0x00


	//----- nvinfo : EIATTR_KPARAM_INFO
	.align		4
.L_19:
        /*0068*/ 	.byte	0x04, 0x17
        /*006a*/ 	.short	(.L_21 - .L_20)
.L_20:
        /*006c*/ 	.word	0x00000000
        /*0070*/ 	.short	0x0007
        /*0072*/ 	.short	0x0028
        /*0074*/ 	.byte	0x00, 0xf0, 0x11, 0x00


	//----- nvinfo : EIATTR_KPARAM_INFO
	.align		4
.L_21:
        /*0078*/ 	.byte	0x04, 0x17
        /*007a*/ 	.short	(.L_23 - .L_22)
.L_22:
        /*007c*/ 	.word	0x00000000
        /*0080*/ 	.short	0x0006
        /*0082*/ 	.short	0x0024
        /*0084*/ 	.byte	0x00, 0xf0, 0x11, 0x00


	//----- nvinfo : EIATTR_KPARAM_INFO
	.align		4
.L_23:
        /*0088*/ 	.byte	0x04, 0x17
        /*008a*/ 	.short	(.L_25 - .L_24)
.L_24:
        /*008c*/ 	.word	0x00000000
        /*0090*/ 	.short	0x0005
        /*0092*/ 	.short	0x0020
        /*0094*/ 	.byte	0x00, 0xf0, 0x11, 0x00


	//----- nvinfo : EIATTR_KPARAM_INFO
	.align		4
.L_25:
        /*0098*/ 	.byte	0x04, 0x17
        /*009a*/ 	.short	(.L_27 - .L_26)
.L_26:
        /*009c*/ 	.word	0x00000000
        /*00a0*/ 	.short	0x0004
        /*00a2*/ 	.short	0x001c
        /*00a4*/ 	.byte	0x00, 0xf0, 0x11, 0x00


	//----- nvinfo : EIATTR_KPARAM_INFO
	.align		4
.L_27:
        /*00a8*/ 	.byte	0x04, 0x17
        /*00aa*/ 	.short	(.L_29 - .L_28)
.L_28:
        /*00ac*/ 	.word	0x00000000
        /*00b0*/ 	.short	0x0003
        /*00b2*/ 	.short	0x0018
        /*00b4*/ 	.byte	0x00, 0xf0, 0x11, 0x00


	//----- nvinfo : EIATTR_KPARAM_INFO
	.align		4
.L_29:
        /*00b8*/ 	.byte	0x04, 0x17
        /*00ba*/ 	.short	(.L_31 - .L_30)
.L_30:
        /*00bc*/ 	.word	0x00000000
        /*00c0*/ 	.short	0x0002
        /*00c2*/ 	.short	0x0010
        /*00c4*/ 	.byte	0x00, 0xf4, 0x21, 0x00


	//----- nvinfo : EIATTR_KPARAM_INFO
	.align		4
.L_31:
        /*00c8*/ 	.byte	0x04, 0x17
        /*00ca*/ 	.short	(.L_33 - .L_32)
.L_32:
        /*00cc*/ 	.word	0x00000000
        /*00d0*/ 	.short	0x0001
        /*00d2*/ 	.short	0x0008
        /*00d4*/ 	.byte	0x00, 0xf4, 0x21, 0x00


	//----- nvinfo : EIATTR_KPARAM_INFO
	.align		4
.L_33:
        /*00d8*/ 	.byte	0x04, 0x17
        /*00da*/ 	.short	(.L_35 - .L_34)
.L_34:
        /*00dc*/ 	.word	0x00000000
        /*00e0*/ 	.short	0x0000
        /*00e2*/ 	.short	0x0000
        /*00e4*/ 	.byte	0x00, 0xf4, 0x21, 0x00


	//----- nvinfo : EIATTR_SPARSE_MMA_MASK
	.align		4
.L_35:
        /*00e8*/ 	.byte	0x03, 0x50
        /*00ea*/ 	.short	0x0000


	//----- nvinfo : EIATTR_MAXREG_COUNT
	.align		4
        /*00ec*/ 	.byte	0x03, 0x1b
        /*00ee*/ 	.short	0x00ff


	//----- nvinfo : EIATTR_NUM_BARRIERS
	.align		4
        /*00f0*/ 	.byte	0x02, 0x4c
        /*00f2*/ 	.byte	0x01
	.zero		1


	//----- nvinfo : EIATTR_MERCURY_ISA_VERSION
	.align		4
        /*00f4*/ 	.byte	0x03, 0x5f
        /*00f6*/ 	.short	0x0101


	//----- nvinfo : EIATTR_EXIT_INSTR_OFFSETS
	.align		4
        /*00f8*/ 	.byte	0x04, 0x1c
        /*00fa*/ 	.short	(.L_37 - .L_36)


	//   ....[0]....
.L_36:
        /*00fc*/ 	.word	0x00001dd0


	//   ....[1]....
        /*0100*/ 	.word	0x00001e00


	//----- nvinfo : EIATTR_REQNTID
	.align		4
.L_37:
        /*0104*/ 	.byte	0x04, 0x10
        /*0106*/ 	.short	(.L_39 - .L_38)
.L_38:
        /*0108*/ 	.word	0x00000100
        /*010c*/ 	.word	0x00000001
        /*0110*/ 	.word	0x00000001


	//----- nvinfo : EIATTR_CBANK_PARAM_SIZE
	.align		4
.L_39:
        /*0114*/ 	.byte	0x03, 0x19
        /*0116*/ 	.short	0x0050


	//----- nvinfo : EIATTR_PARAM_CBANK
	.align		4
        /*0118*/ 	.byte	0x04, 0x0a
        /*011a*/ 	.short	(.L_41 - .L_40)
	.align		4
.L_40:
        /*011c*/ 	.word	index@(.nv.constant0.matmul_kernel)
        /*0120*/ 	.short	0x0210
        /*0122*/ 	.short	0x0050


	//----- nvinfo : EIATTR_SW_WAR
	.align		4
.L_41:
        /*0124*/ 	.byte	0x04, 0x36
        /*0126*/ 	.short	(.L_43 - .L_42)
.L_42:
        /*0128*/ 	.word	0x00000008
.L_43:


//--------------------- .nv.callgraph             --------------------------
	.section	.nv.callgraph,"",@"SHT_CUDA_CALLGRAPH"
	.align	4
	.sectionentsize	8
	.align		4
        /*0000*/ 	.word	0x00000000
	.align		4
        /*0004*/ 	.word	0xffffffff
	.align		4
        /*0008*/ 	.word	0x00000000
	.align		4
        /*000c*/ 	.word	0xfffffffe
	.align		4
        /*0010*/ 	.word	0x00000000
	.align		4
        /*0014*/ 	.word	0xfffffffd
	.align		4
        /*0018*/ 	.word	0x00000000
	.align		4
        /*001c*/ 	.word	0xfffffffc


//--------------------- .text.matmul_kernel       --------------------------
	.section	.text.matmul_kernel,"ax",@progbits
	.align	128
        .global         matmul_kernel
        .type           matmul_kernel,@function
        .size           matmul_kernel,(.L_x_3 - matmul_kernel)
        .other          matmul_kernel,@"STO_CUDA_ENTRY STV_DEFAULT"
matmul_kernel:
.text.matmul_kernel:
[----:B------:R-:W-:Y:S08]  /*0000*/  LDC R1, c[0x0][0x28] ;  /* 0x00000a00ff017b82 */ /* 0x000ff00000000800 */
[----:B------:R-:W0:Y:S01]  /*0010*/  LDC.64 R12, c[0x0][0x228] ;  /* 0x00008a00ff0c7b82 */ /* 0x000e220000000a00 */
[----:B------:R-:W1:Y:S01]  /*0020*/  S2R R5, SR_CTAID.X ;  /* 0x0000000000057919 */ /* 0x000e620000002500 */
[----:B------:R-:W-:Y:S01]  /*0030*/  UMOV UR4, 0x400 ;  /* 0x0000040000047882 */ /* 0x000fe20000000000 */
[----:B------:R-:W-:Y:S01]  /*0040*/  ULDC.64 UR6, c[0x0][0x208] ;  /* 0x0000820000067ab9 */ /* 0x000fe20000000a00 */
[----:B------:R-:W2:Y:S04]  /*0050*/  S2R R37, SR_TID.X ;  /* 0x0000000000257919 */ /* 0x000ea80000002100 */
[----:B------:R-:W3:Y:S08]  /*0060*/  LDC R35, c[0x0][0x230] ;  /* 0x00008c00ff237b82 */ /* 0x000ef00000000800 */
[----:B------:R-:W4:Y:S01]  /*0070*/  S2UR UR5, SR_CgaCtaId ;  /* 0x00000000000579c3 */ /* 0x000f220000008800 */
[----:B0-----:R-:W-:-:S05]  /*0080*/  VIADD R0, R13, 0xf ;  /* 0x0000000f0d007836 */ /* 0x001fca0000000000 */
[----:B------:R-:W-:Y:S01]  /*0090*/  SHF.R.S32.HI R3, RZ, 0x1f, R0 ;  /* 0x0000001fff037819 */ /* 0x000fe20000011400 */
[----:B---3--:R-:W-:-:S03]  /*00a0*/  VIADD R35, R35, 0x7f ;  /* 0x0000007f23237836 */ /* 0x008fc60000000000 */
[----:B------:R-:W-:Y:S02]  /*00b0*/  LEA.HI R3, R3, R0, RZ, 0x4 ;  /* 0x0000000003037211 */ /* 0x000fe400078f20ff */
[----:B-1----:R-:W-:Y:S02]  /*00c0*/  IABS R8, R5 ;  /* 0x0000000500087213 */ /* 0x002fe40000000000 */
[----:B------:R-:W-:Y:S02]  /*00d0*/  SHF.R.S32.HI R3, RZ, 0x4, R3 ;  /* 0x00000004ff037819 */ /* 0x000fe40000011403 */
[--C-:B--2---:R-:W-:Y:S01]  /*00e0*/  SHF.R.U32.HI R45, RZ, 0x4, R37.reuse ;  /* 0x00000004ff2d7819 */ /* 0x104fe20000011625 */
[----:B----4-:R-:W-:Y:S01]  /*00f0*/  ULEA UR4, UR5, UR4, 0x18 ;  /* 0x0000000405047291 */ /* 0x010fe2000f8ec03f */
[----:B------:R-:W-:Y:S01]  /*0100*/  SHF.R.U32.HI R38, RZ, 0x4, R37 ;  /* 0x00000004ff267819 */ /* 0x000fe20000011625 */
[----:B------:R-:W-:Y:S01]  /*0110*/  IMAD.SHL.U32 R4, R3, 0x8, RZ ;  /* 0x0000000803047824 */ /* 0x000fe200078e00ff */
[----:B------:R-:W-:-:S04]  /*0120*/  SGXT.U32 R45, R45, 0x4 ;  /* 0x000000042d2d781a */ /* 0x000fc80000000000 */
[-C--:B------:R-:W-:Y:S02]  /*0130*/  IABS R7, R4.reuse ;  /* 0x0000000400077213 */ /* 0x080fe40000000000 */
[----:B------:R-:W-:Y:S02]  /*0140*/  IABS R10, R4 ;  /* 0x00000004000a7213 */ /* 0x000fe40000000000 */
[----:B------:R-:W0:Y:S08]  /*0150*/  I2F.RP R0, R7 ;  /* 0x0000000700007306 */ /* 0x000e300000209400 */
[----:B0-----:R-:W0:Y:S02]  /*0160*/  MUFU.RCP R0, R0 ;  /* 0x0000000000007308 */ /* 0x001e240000001000 */
[----:B0-----:R-:W-:-:S02]  /*0170*/  VIADD R2, R0, 0xffffffe ;  /* 0x0ffffffe00027836 */ /* 0x001fc40000000000 */
[----:B------:R-:W-:-:S04]  /*0180*/  IMAD.MOV R0, RZ, RZ, -R10 ;  /* 0x000000ffff007224 */ /* 0x000fc800078e0a0a */
[----:B------:R0:W1:Y:S02]  /*0190*/  F2I.FTZ.U32.TRUNC.NTZ R3, R2 ;  /* 0x0000000200037305 */ /* 0x000064000021f000 */
[----:B0-----:R-:W-:Y:S02]  /*01a0*/  IMAD.MOV.U32 R2, RZ, RZ, RZ ;  /* 0x000000ffff027224 */ /* 0x001fe400078e00ff */
[----:B-1----:R-:W-:-:S04]  /*01b0*/  IMAD.MOV R6, RZ, RZ, -R3 ;  /* 0x000000ffff067224 */ /* 0x002fc800078e0a03 */
[----:B------:R-:W-:Y:S02]  /*01c0*/  IMAD R9, R6, R7, RZ ;  /* 0x0000000706097224 */ /* 0x000fe400078e02ff */
[----:B------:R-:W-:Y:S02]  /*01d0*/  IMAD.MOV.U32 R6, RZ, RZ, R8 ;  /* 0x000000ffff067224 */ /* 0x000fe400078e0008 */
[----:B------:R-:W-:-:S06]  /*01e0*/  IMAD.HI.U32 R3, R3, R9, R2 ;  /* 0x0000000903037227 */ /* 0x000fcc00078e0002 */
[----:B------:R-:W-:-:S04]  /*01f0*/  IMAD.HI.U32 R3, R3, R6, RZ ;  /* 0x0000000603037227 */ /* 0x000fc800078e00ff */
[----:B------:R-:W-:-:S05]  /*0200*/  IMAD R0, R3, R0, R6 ;  /* 0x0000000003007224 */ /* 0x000fca00078e0206 */
[----:B------:R-:W-:-:S13]  /*0210*/  ISETP.GT.U32.AND P1, PT, R7, R0, PT ;  /* 0x000000000700720c */ /* 0x000fda0003f24070 */
[----:B------:R-:W-:Y:S02]  /*0220*/  @!P1 IMAD.IADD R0, R0, 0x1, -R7 ;  /* 0x0000000100009824 */ /* 0x000fe400078e0a07 */
[----:B------:R-:W-:Y:S01]  /*0230*/  @!P1 VIADD R3, R3, 0x1 ;  /* 0x0000000103039836 */ /* 0x000fe20000000000 */
[----:B------:R-:W-:Y:S02]  /*0240*/  ISETP.NE.AND P1, PT, R4, RZ, PT ;  /* 0x000000ff0400720c */ /* 0x000fe40003f25270 */
[----:B------:R-:W-:Y:S02]  /*0250*/  ISETP.GE.U32.AND P0, PT, R0, R7, PT ;  /* 0x000000070000720c */ /* 0x000fe40003f06070 */
[----:B------:R-:W-:-:S04]  /*0260*/  LOP3.LUT R0, R5, R4, RZ, 0x3c, !PT ;  /* 0x0000000405007212 */ /* 0x000fc800078e3cff */
[----:B------:R-:W-:Y:S01]  /*0270*/  ISETP.GE.AND P2, PT, R0, RZ, PT ;  /* 0x000000ff0000720c */ /* 0x000fe20003f46270 */
[----:B------:R-:W-:-:S06]  /*0280*/  VIADD R0, R12, 0xf ;  /* 0x0000000f0c007836 */ /* 0x000fcc0000000000 */
[----:B------:R-:W-:-:S04]  /*0290*/  @P0 VIADD R3, R3, 0x1 ;  /* 0x0000000103030836 */ /* 0x000fc80000000000 */
[----:B------:R-:W-:Y:S01]  /*02a0*/  IMAD.MOV.U32 R2, RZ, RZ, R3 ;  /* 0x000000ffff027224 */ /* 0x000fe200078e0003 */
[----:B------:R-:W-:-:S03]  /*02b0*/  SHF.R.S32.HI R3, RZ, 0x1f, R0 ;  /* 0x0000001fff037819 */ /* 0x000fc60000011400 */
[----:B------:R-:W-:Y:S01]  /*02c0*/  @!P2 IMAD.MOV R2, RZ, RZ, -R2 ;  /* 0x000000ffff02a224 */ /* 0x000fe200078e0a02 */
[----:B------:R-:W-:Y:S02]  /*02d0*/  @!P1 LOP3.LUT R2, RZ, R4, RZ, 0x33, !PT ;  /* 0x00000004ff029212 */ /* 0x000fe400078e33ff */
[----:B------:R-:W-:-:S03]  /*02e0*/  LEA.HI R3, R3, R0, RZ, 0x4 ;  /* 0x0000000003037211 */ /* 0x000fc600078f20ff */
[----:B------:R-:W-:Y:S02]  /*02f0*/  IMAD.SHL.U32 R6, R2, 0x8, RZ ;  /* 0x0000000802067824 */ /* 0x000fe400078e00ff */
[----:B------:R-:W-:-:S03]  /*0300*/  IMAD.MOV R2, RZ, RZ, -R2 ;  /* 0x000000ffff027224 */ /* 0x000fc600078e0a02 */
[----:B------:R-:W-:Y:S01]  /*0310*/  LEA.HI.SX32 R3, R3, -R6, 0x1c ;  /* 0x8000000603037211 */ /* 0x000fe200078fe2ff */
[----:B------:R-:W-:-:S03]  /*0320*/  IMAD R8, R4, R2, R5 ;  /* 0x0000000204087224 */ /* 0x000fc600078e0205 */
[----:B------:R-:W-:-:S04]  /*0330*/  VIMNMX R11, R3, 0x8, PT ;  /* 0x00000008030b7848 */ /* 0x000fc80003fe0100 */
[-C--:B------:R-:W-:Y:S02]  /*0340*/  IABS R7, R11.reuse ;  /* 0x0000000b00077213 */ /* 0x080fe40000000000 */
[----:B------:R-:W-:Y:S02]  /*0350*/  IABS R4, R11 ;  /* 0x0000000b00047213 */ /* 0x000fe40000000000 */
[----:B------:R-:W0:Y:S08]  /*0360*/  I2F.RP R0, R7 ;  /* 0x0000000700007306 */ /* 0x000e300000209400 */
[----:B0-----:R-:W0:Y:S02]  /*0370*/  MUFU.RCP R0, R0 ;  /* 0x0000000000007308 */ /* 0x001e240000001000 */
[----:B0-----:R-:W-:-:S02]  /*0380*/  VIADD R3, R0, 0xffffffe ;  /* 0x0ffffffe00037836 */ /* 0x001fc40000000000 */
[----:B------:R-:W-:-:S04]  /*0390*/  IMAD.MOV R0, RZ, RZ, -R4 ;  /* 0x000000ffff007224 */ /* 0x000fc800078e0a04 */
[----:B------:R-:W0:Y:S02]  /*03a0*/  F2I.FTZ.U32.TRUNC.NTZ R3, R3 ;  /* 0x0000000300037305 */ /* 0x000e24000021f000 */
[----:B0-----:R-:W-:-:S04]  /*03b0*/  IMAD.MOV R9, RZ, RZ, -R3 ;  /* 0x000000ffff097224 */ /* 0x001fc800078e0a03 */
[----:B------:R-:W-:Y:S01]  /*03c0*/  IMAD.MOV.U32 R2, RZ, RZ, R9 ;  /* 0x000000ffff027224 */ /* 0x000fe200078e0009 */
[----:B------:R-:W-:-:S03]  /*03d0*/  IABS R9, R8 ;  /* 0x0000000800097213 */ /* 0x000fc60000000000 */
[----:B------:R-:W-:Y:S02]  /*03e0*/  IMAD R5, R2, R7, RZ ;  /* 0x0000000702057224 */ /* 0x000fe400078e02ff */
[----:B------:R-:W-:-:S04]  /*03f0*/  IMAD.MOV.U32 R2, RZ, RZ, RZ ;  /* 0x000000ffff027224 */ /* 0x000fc800078e00ff */
[----:B------:R-:W-:Y:S01]  /*0400*/  IMAD.HI.U32 R2, R3, R5, R2 ;  /* 0x0000000503027227 */ /* 0x000fe200078e0002 */
[C---:B------:R-:W-:Y:S02]  /*0410*/  LOP3.LUT R3, R37.reuse, 0xf, RZ, 0xc0, !PT ;  /* 0x0000000f25037812 */ /* 0x040fe400078ec0ff */
[----:B------:R-:W-:-:S03]  /*0420*/  LOP3.LUT R5, R37, 0x80, RZ, 0xc0, !PT ;  /* 0x0000008025057812 */ /* 0x000fc600078ec0ff */
        /* <DEDUP_REMOVED lines=8> */
[----:B------:R-:W-:-:S07]  /*04b0*/  ISETP.GE.AND P2, PT, R0, RZ, PT ;  /* 0x000000ff0000720c */ /* 0x000fce0003f46270 */
[----:B------:R-:W-:Y:S01]  /*04c0*/  @P0 VIADD R2, R2, 0x1 ;  /* 0x0000000102020836 */ /* 0x000fe20000000000 */
[----:B------:R-:W-:-:S03]  /*04d0*/  ISETP.GT.AND P0, PT, R35, 0x7f, PT ;  /* 0x0000007f2300780c */ /* 0x000fc60003f04270 */
[----:B------:R-:W-:-:S04]  /*04e0*/  IMAD.MOV.U32 R4, RZ, RZ, R2 ;  /* 0x000000ffff047224 */ /* 0x000fc800078e0002 */
[----:B------:R-:W-:Y:S01]  /*04f0*/  @!P2 IMAD.MOV R4, RZ, RZ, -R4 ;  /* 0x000000ffff04a224 */ /* 0x000fe200078e0a04 */
[----:B------:R-:W-:-:S05]  /*0500*/  @!P1 LOP3.LUT R4, RZ, R11, RZ, 0x33, !PT ;  /* 0x0000000bff049212 */ /* 0x000fca00078e33ff */
[----:B------:R-:W-:Y:S01]  /*0510*/  IMAD.MOV R0, RZ, RZ, -R4 ;  /* 0x000000ffff007224 */ /* 0x000fe200078e0a04 */
[----:B------:R-:W-:Y:S01]  /*0520*/  @!P0 PRMT R20, RZ, 0x7610, R20 ;  /* 0x00007610ff148816 */ /* 0x000fe20000000014 */
[----:B------:R-:W-:Y:S01]  /*0530*/  @!P0 IMAD.SHL.U32 R2, R37, 0x10, RZ ;  /* 0x0000001025028824 */ /* 0x000fe200078e00ff */
[----:B------:R-:W-:Y:S01]  /*0540*/  @!P0 PRMT R22, RZ, 0x7610, R22 ;  /* 0x00007610ff168816 */ /* 0x000fe20000000016 */
[----:B------:R-:W-:Y:S01]  /*0550*/  IMAD R0, R11, R0, R8 ;  /* 0x000000000b007224 */ /* 0x000fe200078e0208 */
[----:B------:R-:W-:Y:S01]  /*0560*/  @!P0 PRMT R20, R20, 0x5410, RZ ;  /* 0x0000541014148816 */ /* 0x000fe200000000ff */
[----:B------:R-:W-:Y:S01]  /*0570*/  IMAD.SHL.U32 R4, R4, 0x10, RZ ;  /* 0x0000001004047824 */ /* 0x000fe200078e00ff */
[----:B------:R-:W-:Y:S01]  /*0580*/  @!P0 PRMT R22, R22, 0x5410, RZ ;  /* 0x0000541016168816 */ /* 0x000fe200000000ff */
[----:B------:R-:W-:-:S04]  /*0590*/  IMAD.IADD R0, R6, 0x1, R0 ;  /* 0x0000000106007824 */ /* 0x000fc800078e0200 */
[----:B------:R-:W-:Y:S02]  /*05a0*/  IMAD R0, R0, 0x10, R3 ;  /* 0x0000001000007824 */ /* 0x000fe400078e0203 */
[----:B------:R-:W-:-:S05]  /*05b0*/  @!P0 IMAD.SHL.U32 R3, R37, 0x20, RZ ;  /* 0x0000002025038824 */ /* 0x000fca00078e00ff */
[----:B------:R-:W-:Y:S01]  /*05c0*/  @!P0 LOP3.LUT R3, R3, 0x60, RZ, 0xc0, !PT ;  /* 0x0000006003038812 */ /* 0x000fe200078ec0ff */
[----:B------:R-:W-:Y:S06]  /*05d0*/  @!P0 BRA `(.L_x_0) ;  /* 0x00000014004c8947 */ /* 0x000fec0003800000 */
[----:B------:R-:W-:Y:S01]  /*05e0*/  IABS R26, R12 ;  /* 0x0000000c001a7213 */ /* 0x000fe20000000000 */
[----:B------:R-:W-:Y:S01]  /*05f0*/  IMAD.SHL.U32 R31, R37, 0x2, RZ ;  /* 0x00000002251f7824 */ /* 0x000fe200078e00ff */
[----:B------:R-:W-:Y:S01]  /*0600*/  IABS R7, R13 ;  /* 0x0000000d00077213 */ /* 0x000fe20000000000 */
[----:B------:R-:W0:Y:S01]  /*0610*/  LDC.64 R46, c[0x0][0x218] ;  /* 0x00008600ff2e7b82 */ /* 0x000e220000000a00 */
[----:B------:R-:W1:Y:S01]  /*0620*/  I2F.RP R2, R26 ;  /* 0x0000001a00027306 */ /* 0x000e620000209400 */
[----:B------:R-:W-:Y:S01]  /*0630*/  IABS R14, R0 ;  /* 0x00000000000e7213 */ /* 0x000fe20000000000 */
[----:B------:R-:W-:Y:S01]  /*0640*/  ULDC UR5, c[0x0][0x234] ;  /* 0x00008d0000057ab9 */ /* 0x000fe20000000800 */
[----:B------:R-:W-:Y:S01]  /*0650*/  ISETP.GE.AND P4, PT, R0, RZ, PT ;  /* 0x000000ff0000720c */ /* 0x000fe20003f86270 */
[----:B------:R-:W-:Y:S01]  /*0660*/  ULDC.64 UR8, c[0x0][0x210] ;  /* 0x0000840000087ab9 */ /* 0x000fe20000000a00 */
[C---:B------:R-:W-:Y:S01]  /*0670*/  VIADD R42, R38.reuse, 0x30 ;  /* 0x00000030262a7836 */ /* 0x040fe20000000000 */
[C---:B------:R-:W-:Y:S01]  /*0680*/  LOP3.LUT R43, R45.reuse, 0x20, RZ, 0xfc, !PT ;  /* 0x000000202d2b7812 */ /* 0x040fe200078efcff */
[----:B------:R-:W-:Y:S01]  /*0690*/  VIADD R38, R38, 0x70 ;  /* 0x0000007026267836 */ /* 0x000fe20000000000 */
[----:B------:R-:W2:Y:S01]  /*06a0*/  I2F.RP R3, R7 ;  /* 0x0000000700037306 */ /* 0x000ea20000209400 */
[----:B------:R-:W-:-:S02]  /*06b0*/  LOP3.LUT R41, R45, 0x40, RZ, 0xfc, !PT ;  /* 0x000000402d297812 */ /* 0x000fc400078efcff */
[C---:B------:R-:W-:Y:S02]  /*06c0*/  LOP3.LUT R40, R45.reuse, 0x50, RZ, 0xfc, !PT ;  /* 0x000000502d287812 */ /* 0x040fe400078efcff */
[C---:B------:R-:W-:Y:S02]  /*06d0*/  LOP3.LUT R39, R45.reuse, 0x60, RZ, 0xfc, !PT ;  /* 0x000000602d277812 */ /* 0x040fe400078efcff */
[----:B------:R-:W-:Y:S01]  /*06e0*/  LOP3.LUT R44, R45, 0x10, RZ, 0xfc, !PT ;  /* 0x000000102d2c7812 */ /* 0x000fe200078efcff */
[----:B-1----:R-:W1:Y:S08]  /*06f0*/  MUFU.RCP R2, R2 ;  /* 0x0000000200027308 */ /* 0x002e700000001000 */
[----:B--2---:R-:W2:Y:S01]  /*0700*/  MUFU.RCP R3, R3 ;  /* 0x0000000300037308 */ /* 0x004ea20000001000 */
[----:B-1----:R-:W-:Y:S01]  /*0710*/  VIADD R10, R2, 0xffffffe ;  /* 0x0ffffffe020a7836 */ /* 0x002fe20000000000 */
[----:B------:R-:W-:-:S06]  /*0720*/  LEA.HI R2, R5, R4, RZ, 0x19 ;  /* 0x0000000405027211 */ /* 0x000fcc00078fc8ff */
[----:B------:R1:W3:Y:S01]  /*0730*/  F2I.FTZ.U32.TRUNC.NTZ R11, R10 ;  /* 0x0000000a000b7305 */ /* 0x0002e2000021f000 */
[C---:B------:R-:W-:Y:S02]  /*0740*/  VIADD R17, R2.reuse, 0xc ;  /* 0x0000000c02117836 */ /* 0x040fe40000000000 */
[----:B--2---:R-:W-:Y:S02]  /*0750*/  VIADD R8, R3, 0xffffffe ;  /* 0x0ffffffe03087836 */ /* 0x004fe40000000000 */
[C---:B------:R-:W-:Y:S01]  /*0760*/  VIADD R3, R2.reuse, 0xe ;  /* 0x0000000e02037836 */ /* 0x040fe20000000000 */
[----:B------:R-:W-:Y:S02]  /*0770*/  IABS R16, R17 ;  /* 0x0000001100107213 */ /* 0x000fe40000000000 */
[----:B------:R2:W4:Y:S01]  /*0780*/  F2I.FTZ.U32.TRUNC.NTZ R9, R8 ;  /* 0x0000000800097305 */ /* 0x000522000021f000 */
[----:B-1----:R-:W-:Y:S01]  /*0790*/  MOV R10, RZ ;  /* 0x000000ff000a7202 */ /* 0x002fe20000000f00 */
[----:B------:R-:W-:-:S02]  /*07a0*/  VIADD R19, R2, 0xa ;  /* 0x0000000a02137836 */ /* 0x000fc40000000000 */
[C---:B------:R-:W-:Y:S02]  /*07b0*/  VIADD R21, R2.reuse, 0x8 ;  /* 0x0000000802157836 */ /* 0x040fe40000000000 */
[C---:B------:R-:W-:Y:S02]  /*07c0*/  VIADD R27, R2.reuse, 0x2 ;  /* 0x00000002021b7836 */ /* 0x040fe40000000000 */
[----:B---3--:R-:W-:Y:S01]  /*07d0*/  IMAD.MOV R15, RZ, RZ, -R11 ;  /* 0x000000ffff0f7224 */ /* 0x008fe200078e0a0b */
[----:B------:R-:W-:Y:S01]  /*07e0*/  IABS R18, R21 ;  /* 0x0000001500127213 */ /* 0x000fe20000000000 */
[----:B--2---:R-:W-:Y:S01]  /*07f0*/  IMAD.MOV.U32 R8, RZ, RZ, RZ ;  /* 0x000000ffff087224 */ /* 0x004fe200078e00ff */
[----:B------:R-:W-:Y:S01]  /*0800*/  IABS R24, R27 ;  /* 0x0000001b00187213 */ /* 0x000fe20000000000 */
[----:B------:R-:W-:Y:S02]  /*0810*/  IMAD R15, R15, R26, RZ ;  /* 0x0000001a0f0f7224 */ /* 0x000fe400078e02ff */
[----:B------:R-:W-:-:S02]  /*0820*/  VIADD R23, R2, 0x6 ;  /* 0x0000000602177836 */ /* 0x000fc40000000000 */
[----:B------:R-:W-:-:S03]  /*0830*/  IMAD.HI.U32 R10, R11, R15, R10 ;  /* 0x0000000f0b0a7227 */ /* 0x000fc600078e000a */
[----:B------:R-:W-:Y:S01]  /*0840*/  IABS R20, R23 ;  /* 0x0000001700147213 */ /* 0x000fe20000000000 */
[----:B------:R-:W-:Y:S01]  /*0850*/  IMAD.MOV.U32 R15, RZ, RZ, R14 ;  /* 0x000000ffff0f7224 */ /* 0x000fe200078e000e */
[----:B------:R-:W-:Y:S01]  /*0860*/  IABS R14, R3 ;  /* 0x00000003000e7213 */ /* 0x000fe20000000000 */
[----:B----4-:R-:W-:Y:S02]  /*0870*/  IMAD.MOV R6, RZ, RZ, -R9 ;  /* 0x000000ffff067224 */ /* 0x010fe400078e0a09 */
[----:B------:R-:W-:-:S04]  /*0880*/  IMAD.HI.U32 R10, R10, R15, RZ ;  /* 0x0000000f0a0a7227 */ /* 0x000fc800078e00ff */
[----:B------:R-:W-:Y:S02]  /*0890*/  IMAD R11, R6, R7, RZ ;  /* 0x00000007060b7224 */ /* 0x000fe400078e02ff */
[----:B------:R-:W-:Y:S02]  /*08a0*/  IMAD.MOV R10, RZ, RZ, -R10 ;  /* 0x000000ffff0a7224 */ /* 0x000fe400078e0a0a */
[----:B------:R-:W-:-:S04]  /*08b0*/  IMAD.HI.U32 R9, R9, R11, R8 ;  /* 0x0000000b09097227 */ /* 0x000fc800078e0008 */
[----:B------:R-:W-:Y:S02]  /*08c0*/  IMAD R15, R26, R10, R15 ;  /* 0x0000000a1a0f7224 */ /* 0x000fe400078e020f */
[----:B------:R-:W-:-:S03]  /*08d0*/  IMAD.HI.U32 R6, R9, R14, RZ ;  /* 0x0000000e09067227 */ /* 0x000fc600078e00ff */
[----:B------:R-:W-:Y:S01]  /*08e0*/  ISETP.GT.U32.AND P0, PT, R26, R15, PT ;  /* 0x0000000f1a00720c */ /* 0x000fe20003f04070 */
[----:B------:R-:W-:-:S04]  /*08f0*/  IMAD.HI.U32 R8, R9, R16, RZ ;  /* 0x0000001009087227 */ /* 0x000fc800078e00ff */
[----:B------:R-:W-:Y:S02]  /*0900*/  IMAD.MOV R6, RZ, RZ, -R6 ;  /* 0x000000ffff067224 */ /* 0x000fe400078e0a06 */
[----:B------:R-:W-:Y:S02]  /*0910*/  IMAD.MOV R8, RZ, RZ, -R8 ;  /* 0x000000ffff087224 */ /* 0x000fe400078e0a08 */
[C---:B------:R-:W-:Y:S02]  /*0920*/  IMAD R10, R7.reuse, R6, R14 ;  /* 0x00000006070a7224 */ /* 0x040fe400078e020e */
[----:B------:R-:W-:Y:S01]  /*0930*/  IMAD R14, R7, R8, R16 ;  /* 0x00000008070e7224 */ /* 0x000fe200078e0210 */
[----:B------:R-:W-:Y:S01]  /*0940*/  IABS R16, R19 ;  /* 0x0000001300107213 */ /* 0x000fe20000000000 */
[----:B------:R-:W-:Y:S01]  /*0950*/  @!P0 IMAD.IADD R15, R15, 0x1, -R26 ;  /* 0x000000010f0f8824 */ /* 0x000fe200078e0a1a */
[----:B------:R-:W-:Y:S01]  /*0960*/  ISETP.GT.U32.AND P5, PT, R7, R10, PT ;  /* 0x0000000a0700720c */ /* 0x000fe20003fa4070 */
[----:B------:R-:W-:Y:S01]  /*0970*/  IMAD.HI.U32 R8, R9, R18, RZ ;  /* 0x0000001209087227 */ /* 0x000fe200078e00ff */
[----:B------:R-:W-:-:S02]  /*0980*/  ISETP.GT.U32.AND P1, PT, R7, R14, PT ;  /* 0x0000000e0700720c */ /* 0x000fc40003f24070 */
[----:B------:R-:W-:Y:S01]  /*0990*/  ISETP.GT.U32.AND P0, PT, R26, R15, PT ;  /* 0x0000000f1a00720c */ /* 0x000fe20003f04070 */
[----:B------:R-:W-:-:S04]  /*09a0*/  IMAD.HI.U32 R6, R9, R16, RZ ;  /* 0x0000001009067227 */ /* 0x000fc800078e00ff */
[----:B------:R-:W-:Y:S02]  /*09b0*/  IMAD.MOV R6, RZ, RZ, -R6 ;  /* 0x000000ffff067224 */ /* 0x000fe400078e0a06 */
[----:B------:R-:W-:Y:S02]  /*09c0*/  IMAD.MOV R8, RZ, RZ, -R8 ;  /* 0x000000ffff087224 */ /* 0x000fe400078e0a08 */
[C---:B------:R-:W-:Y:S02]  /*09d0*/  IMAD R16, R7.reuse, R6, R16 ;  /* 0x0000000607107224 */ /* 0x040fe400078e0210 */
[C---:B------:R-:W-:Y:S02]  /*09e0*/  IMAD R18, R7.reuse, R8, R18 ;  /* 0x0000000807127224 */ /* 0x040fe400078e0212 */
[----:B------:R-:W-:Y:S01]  /*09f0*/  VIADD R25, R2, 0x4 ;  /* 0x0000000402197836 */ /* 0x000fe20000000000 */
[----:B------:R-:W-:Y:S01]  /*0a00*/  ISETP.GT.U32.AND P2, PT, R7, R16, PT ;  /* 0x000000100700720c */ /* 0x000fe20003f44070 */
[----:B------:R-:W-:Y:S01]  /*0a10*/  IMAD.HI.U32 R8, R9, R24, RZ ;  /* 0x0000001809087227 */ /* 0x000fe200078e00ff */
[----:B------:R-:W-:-:S02]  /*0a20*/  ISETP.GT.U32.AND P6, PT, R7, R18, PT ;  /* 0x000000120700720c */ /* 0x000fc40003fc4070 */
[----:B------:R-:W-:Y:S01]  /*0a30*/  IABS R22, R25 ;  /* 0x0000001900167213 */ /* 0x000fe20000000000 */
[----:B------:R-:W-:Y:S01]  /*0a40*/  @!P0 IMAD.IADD R15, R15, 0x1, -R26 ;  /* 0x000000010f0f8824 */ /* 0x000fe200078e0a1a */
[----:B------:R-:W-:Y:S01]  /*0a50*/  ISETP.NE.AND P0, PT, R12, RZ, PT ;  /* 0x000000ff0c00720c */ /* 0x000fe20003f05270 */
[--C-:B------:R-:W-:Y:S01]  /*0a60*/  @!P5 IMAD.IADD R10, R10, 0x1, -R7.reuse ;  /* 0x000000010a0ad824 */ /* 0x100fe200078e0a07 */
[----:B------:R-:W-:Y:S01]  /*0a70*/  IABS R26, R2 ;  /* 0x00000002001a7213 */ /* 0x000fe20000000000 */
[----:B------:R-:W-:Y:S02]  /*0a80*/  IMAD.MOV R8, RZ, RZ, -R8 ;  /* 0x000000ffff087224 */ /* 0x000fe400078e0a08 */
[----:B------:R-:W-:Y:S01]  /*0a90*/  @!P1 IMAD.IADD R14, R14, 0x1, -R7 ;  /* 0x000000010e0e9824 */ /* 0x000fe200078e0a07 */
[C---:B------:R-:W-:Y:S01]  /*0aa0*/  ISETP.GT.U32.AND P1, PT, R7.reuse, R10, PT ;  /* 0x0000000a0700720c */ /* 0x040fe20003f24070 */
[----:B------:R-:W-:Y:S01]  /*0ab0*/  IMAD R24, R7, R8, R24 ;  /* 0x0000000807187224 */ /* 0x000fe200078e0218 */
[----:B------:R-:W-:Y:S01]  /*0ac0*/  @!P2 IADD3 R16, R16, -R7, RZ ;  /* 0x800000071010a210 */ /* 0x000fe20007ffe0ff */
[----:B------:R-:W-:Y:S01]  /*0ad0*/  IMAD.MOV.U32 R8, RZ, RZ, R15 ;  /* 0x000000ffff087224 */ /* 0x000fe200078e000f */
[----:B------:R-:W-:Y:S01]  /*0ae0*/  ISETP.GE.AND P2, PT, R3, RZ, PT ;  /* 0x000000ff0300720c */ /* 0x000fe20003f46270 */
[----:B------:R-:W-:Y:S01]  /*0af0*/  IMAD.HI.U32 R11, R9, R20, RZ ;  /* 0x00000014090b7227 */ /* 0x000fe200078e00ff */
[----:B------:R-:W-:-:S03]  /*0b00*/  ISETP.GT.U32.AND P5, PT, R7, R24, PT ;  /* 0x000000180700720c */ /* 0x000fc60003fa4070 */
[----:B------:R-:W-:-:S04]  /*0b10*/  IMAD.HI.U32 R6, R9, R22, RZ ;  /* 0x0000001609067227 */ /* 0x000fc800078e00ff */
[----:B------:R-:W-:-:S04]  /*0b20*/  IMAD.HI.U32 R9, R9, R26, RZ ;  /* 0x0000001a09097227 */ /* 0x000fc800078e00ff */
[----:B------:R-:W-:Y:S01]  /*0b30*/  @!P4 IMAD.MOV R8, RZ, RZ, -R8 ;  /* 0x000000ffff08c224 */ /* 0x000fe200078e0a08 */
[----:B------:R-:W-:Y:S01]  /*0b40*/  @!P0 LOP3.LUT R8, RZ, R12, RZ, 0x33, !PT ;  /* 0x0000000cff088212 */ /* 0x000fe200078e33ff */
[----:B------:R-:W-:Y:S01]  /*0b50*/  IMAD.MOV R11, RZ, RZ, -R11 ;  /* 0x000000ffff0b7224 */ /* 0x000fe200078e0a0b */
[----:B------:R-:W-:Y:S01]  /*0b60*/  ISETP.GT.U32.AND P0, PT, R7, R14, PT ;  /* 0x0000000e0700720c */ /* 0x000fe20003f04070 */
[----:B------:R-:W-:Y:S02]  /*0b70*/  IMAD.MOV R6, RZ, RZ, -R6 ;  /* 0x000000ffff067224 */ /* 0x000fe400078e0a06 */
[----:B------:R-:W-:Y:S02]  /*0b80*/  IMAD.MOV R9, RZ, RZ, -R9 ;  /* 0x000000ffff097224 */ /* 0x000fe400078e0a09 */
[----:B------:R-:W-:Y:S01]  /*0b90*/  @!P6 IMAD.IADD R18, R18, 0x1, -R7 ;  /* 0x000000011212e824 */ /* 0x000fe200078e0a07 */
[----:B------:R-:W-:Y:S01]  /*0ba0*/  ISETP.GE.AND P6, PT, R17, RZ, PT ;  /* 0x000000ff1100720c */ /* 0x000fe20003fc6270 */
[----:B------:R-:W-:Y:S01]  /*0bb0*/  IMAD R20, R7, R11, R20 ;  /* 0x0000000b07147224 */ /* 0x000fe200078e0214 */
[----:B------:R-:W-:Y:S01]  /*0bc0*/  LOP3.LUT R11, R37, 0x7, RZ, 0xc0, !PT ;  /* 0x00000007250b7812 */ /* 0x000fe200078ec0ff */
[C---:B------:R-:W-:Y:S01]  /*0bd0*/  IMAD R22, R7.reuse, R6, R22 ;  /* 0x0000000607167224 */ /* 0x040fe200078e0216 */
[----:B------:R-:W-:Y:S01]  /*0be0*/  SHF.R.S32.HI R6, RZ, 0x1f, R35 ;  /* 0x0000001fff067819 */ /* 0x000fe20000011423 */
[C---:B------:R-:W-:Y:S01]  /*0bf0*/  IMAD R12, R7.reuse, R9, R26 ;  /* 0x00000009070c7224 */ /* 0x040fe200078e021a */
[C---:B------:R-:W-:Y:S01]  /*0c00*/  ISETP.GT.U32.AND P3, PT, R7.reuse, R20, PT ;  /* 0x000000140700720c */ /* 0x040fe20003f64070 */
[--C-:B------:R-:W-:Y:S01]  /*0c10*/  @!P1 IMAD.IADD R10, R10, 0x1, -R7.reuse ;  /* 0x000000010a0a9824 */ /* 0x100fe200078e0a07 */
[C---:B------:R-:W-:Y:S01]  /*0c20*/  ISETP.GT.U32.AND P4, PT, R7.reuse, R22, PT ;  /* 0x000000160700720c */ /* 0x040fe20003f84070 */
[----:B------:R-:W-:Y:S01]  /*0c30*/  @!P0 IMAD.IADD R14, R14, 0x1, -R7 ;  /* 0x000000010e0e8824 */ /* 0x000fe200078e0a07 */
[----:B------:R-:W-:Y:S01]  /*0c40*/  SHF.R.S32.HI R9, RZ, 0x6, R37 ;  /* 0x00000006ff097819 */ /* 0x000fe20000011425 */
[----:B------:R-:W-:Y:S01]  /*0c50*/  @!P2 IMAD.MOV R10, RZ, RZ, -R10 ;  /* 0x000000ffff0aa224 */ /* 0x000fe200078e0a0a */
[----:B------:R-:W-:Y:S01]  /*0c60*/  ISETP.GT.U32.AND P2, PT, R7, R12, PT ;  /* 0x0000000c0700720c */ /* 0x000fe20003f44070 */
[----:B------:R-:W-:Y:S01]  /*0c70*/  @!P6 IMAD.MOV R14, RZ, RZ, -R14 ;  /* 0x000000ffff0ee224 */ /* 0x000fe200078e0a0e */
[----:B------:R-:W-:Y:S01]  /*0c80*/  ISETP.NE.U32.AND P6, PT, R5, RZ, PT ;  /* 0x000000ff0500720c */ /* 0x000fe20003fc5070 */
[----:B------:R-:W-:Y:S01]  /*0c90*/  IMAD.SHL.U32 R5, R37, 0x40, RZ ;  /* 0x0000004025057824 */ /* 0x000fe200078e00ff */
[C---:B------:R-:W-:Y:S01]  /*0ca0*/  ISETP.GT.U32.AND P1, PT, R7.reuse, R18, PT ;  /* 0x000000120700720c */ /* 0x040fe20003f24070 */
[--C-:B------:R-:W-:Y:S01]  /*0cb0*/  @!P5 IMAD.IADD R24, R24, 0x1, -R7.reuse ;  /* 0x000000011818d824 */ /* 0x100fe200078e0a07 */
[----:B------:R-:W-:Y:S01]  /*0cc0*/  ISETP.GT.U32.AND P5, PT, R7, R16, PT ;  /* 0x000000100700720c */ /* 0x000fe20003fa4070 */
[--C-:B------:R-:W-:Y:S01]  /*0cd0*/  @!P3 IMAD.IADD R20, R20, 0x1, -R7.reuse ;  /* 0x000000011414b824 */ /* 0x100fe200078e0a07 */
[----:B------:R-:W-:Y:S01]  /*0ce0*/  LOP3.LUT R26, R5, 0x800, RZ, 0xc0, !PT ;  /* 0x00000800051a7812 */ /* 0x000fe200078ec0ff */
[--C-:B------:R-:W-:Y:S01]  /*0cf0*/  @!P4 IMAD.IADD R22, R22, 0x1, -R7.reuse ;  /* 0x000000011616c824 */ /* 0x100fe200078e0a07 */
[----:B------:R-:W-:Y:S01]  /*0d00*/  SGXT R5, R9, 0x1 ;  /* 0x000000010905781a */ /* 0x000fe20000000200 */
[----:B------:R-:W-:Y:S01]  /*0d10*/  IMAD.SHL.U32 R3, R37, 0x20, RZ ;  /* 0x0000002025037824 */ /* 0x000fe200078e00ff */
[----:B------:R-:W-:Y:S01]  /*0d20*/  SEL R9, RZ, 0x110, !P6 ;  /* 0x00000110ff097807 */ /* 0x000fe20007000000 */
[--C-:B------:R-:W-:Y:S01]  /*0d30*/  @!P2 IMAD.IADD R12, R12, 0x1, -R7.reuse ;  /* 0x000000010c0ca824 */ /* 0x100fe200078e0a07 */
[----:B------:R-:W-:Y:S01]  /*0d40*/  ISETP.GT.U32.AND P0, PT, R7, R20, PT ;  /* 0x000000140700720c */ /* 0x000fe20003f04070 */
[----:B------:R-:W-:Y:S01]  /*0d50*/  IMAD R15, R11, 0x100, R26 ;  /* 0x000001000b0f7824 */ /* 0x000fe200078e021a */
[C---:B------:R-:W-:Y:S01]  /*0d60*/  ISETP.GT.U32.AND P4, PT, R7.reuse, R22, PT ;  /* 0x000000160700720c */ /* 0x040fe20003f84070 */
[--C-:B------:R-:W-:Y:S01]  /*0d70*/  @!P1 IMAD.IADD R18, R18, 0x1, -R7.reuse ;  /* 0x0000000112129824 */ /* 0x100fe200078e0a07 */
[C---:B------:R-:W-:Y:S01]  /*0d80*/  ISETP.GT.U32.AND P3, PT, R7.reuse, R24, PT ;  /* 0x000000180700720c */ /* 0x040fe20003f64070 */
[----:B------:R-:W-:Y:S01]  /*0d90*/  @!P5 IMAD.IADD R16, R16, 0x1, -R7 ;  /* 0x000000011010d824 */ /* 0x000fe200078e0a07 */
[----:B------:R-:W-:Y:S01]  /*0da0*/  ISETP.GT.U32.AND P6, PT, R7, R12, PT ;  /* 0x0000000c0700720c */ /* 0x000fe20003fc4070 */
[----:B------:R-:W-:Y:S01]  /*0db0*/  IMAD.SHL.U32 R28, R11, 0x10, RZ ;  /* 0x000000100b1c7824 */ /* 0x000fe200078e00ff */
[----:B------:R-:W-:Y:S01]  /*0dc0*/  LEA.HI R35, R6, R35, RZ, 0x7 ;  /* 0x0000002306237211 */ /* 0x000fe200078f38ff */
[----:B------:R-:W-:Y:S01]  /*0dd0*/  IMAD R8, R8, UR5, RZ ;  /* 0x0000000508087c24 */ /* 0x000fe2000f8e02ff */
[----:B------:R-:W-:Y:S01]  /*0de0*/  SHF.R.S32.HI R6, RZ, 0x2, R37 ;  /* 0x00000002ff067819 */ /* 0x000fe20000011425 */
[----:B------:R-:W-:Y:S01]  /*0df0*/  ULDC UR5, c[0x0][0x230] ;  /* 0x00008c0000057ab9 */ /* 0x000fe20000000800 */
[----:B------:R-:W-:Y:S01]  /*0e00*/  LOP3.LUT R3, R3, 0x60, RZ, 0xc0, !PT ;  /* 0x0000006003037812 */ /* 0x000fe200078ec0ff */
[--C-:B------:R-:W-:Y:S01]  /*0e10*/  @!P0 IMAD.IADD R20, R20, 0x1, -R7.reuse ;  /* 0x0000000114148824 */ /* 0x100fe200078e0a07 */
[----:B------:R-:W-:Y:S01]  /*0e20*/  SGXT R6, R6, 0x1 ;  /* 0x000000010606781a */ /* 0x000fe20000000200 */
[--C-:B------:R-:W-:Y:S01]  /*0e30*/  @!P4 IMAD.IADD R22, R22, 0x1, -R7.reuse ;  /* 0x000000011616c824 */ /* 0x100fe200078e0a07 */
[----:B------:R-:W-:Y:S01]  /*0e40*/  ISETP.GE.AND P5, PT, R2, RZ, PT ;  /* 0x000000ff0200720c */ /* 0x000fe20003fa6270 */
[--C-:B------:R-:W-:Y:S01]  /*0e50*/  @!P3 IMAD.IADD R24, R24, 0x1, -R7.reuse ;  /* 0x000000011818b824 */ /* 0x100fe200078e0a07 */
[----:B------:R-:W-:Y:S01]  /*0e60*/  ISETP.GE.AND P1, PT, R19, RZ, PT ;  /* 0x000000ff1300720c */ /* 0x000fe20003f26270 */
[----:B------:R-:W-:Y:S01]  /*0e70*/  @!P6 IMAD.IADD R12, R12, 0x1, -R7 ;  /* 0x000000010c0ce824 */ /* 0x000fe200078e0a07 */
[----:B------:R-:W-:Y:S01]  /*0e80*/  ISETP.NE.AND P6, PT, R13, RZ, PT ;  /* 0x000000ff0d00720c */ /* 0x000fe20003fc5270 */
[----:B------:R-:W1:Y:S01]  /*0e90*/  LDC R7, c[0x0][0x240] ;  /* 0x00009000ff077b82 */ /* 0x000e620000000800 */
[----:B------:R-:W-:Y:S01]  /*0ea0*/  IMAD.SHL.U32 R2, R37, 0x10, RZ ;  /* 0x0000001025027824 */ /* 0x000fe200078e00ff */
[----:B------:R-:W-:-:S02]  /*0eb0*/  LOP3.LUT R13, RZ, R13, RZ, 0x33, !PT ;  /* 0x0000000dff0d7212 */ /* 0x000fc400078e33ff */
[----:B------:R-:W-:Y:S02]  /*0ec0*/  ISETP.GE.AND P4, PT, R23, RZ, PT ;  /* 0x000000ff1700720c */ /* 0x000fe40003f86270 */
[----:B------:R-:W-:Y:S02]  /*0ed0*/  ISETP.GE.AND P3, PT, R25, RZ, PT ;  /* 0x000000ff1900720c */ /* 0x000fe40003f66270 */
[----:B------:R-:W-:Y:S01]  /*0ee0*/  ISETP.GE.AND P2, PT, R27, RZ, PT ;  /* 0x000000ff1b00720c */ /* 0x000fe20003f46270 */
[----:B------:R-:W-:Y:S01]  /*0ef0*/  @!P5 IMAD.MOV R12, RZ, RZ, -R12 ;  /* 0x000000ffff0cd224 */ /* 0x000fe200078e0a0c */
[----:B------:R-:W-:Y:S01]  /*0f00*/  LOP3.LUT R26, R3, 0x90, R6, 0xf8, !PT ;  /* 0x00000090031a7812 */ /* 0x000fe200078ef806 */
[----:B------:R-:W-:Y:S01]  /*0f10*/  @!P1 IMAD.MOV R16, RZ, RZ, -R16 ;  /* 0x000000ffff109224 */ /* 0x000fe200078e0a10 */
[----:B------:R-:W-:Y:S02]  /*0f20*/  ISETP.GE.AND P0, PT, R21, RZ, PT ;  /* 0x000000ff1500720c */ /* 0x000fe40003f06270 */
[----:B------:R-:W-:-:S02]  /*0f30*/  LOP3.LUT R11, R2, 0x100, RZ, 0xc0, !PT ;  /* 0x00000100020b7812 */ /* 0x000fc400078ec0ff */
[----:B------:R-:W-:Y:S01]  /*0f40*/  LOP3.LUT R6, R5, 0x90, RZ, 0xc0, !PT ;  /* 0x0000009005067812 */ /* 0x000fe200078ec0ff */
[----:B------:R-:W-:Y:S01]  /*0f50*/  @!P4 IMAD.MOV R20, RZ, RZ, -R20 ;  /* 0x000000ffff14c224 */ /* 0x000fe200078e0a14 */
[C---:B------:R-:W-:Y:S01]  /*0f60*/  SEL R14, R13.reuse, R14, !P6 ;  /* 0x0000000e0d0e7207 */ /* 0x040fe20007000000 */
[----:B------:R-:W-:Y:S01]  /*0f70*/  @!P3 IMAD.MOV R22, RZ, RZ, -R22 ;  /* 0x000000ffff16b224 */ /* 0x000fe200078e0a16 */
[--C-:B------:R-:W-:Y:S01]  /*0f80*/  LOP3.LUT R26, R26, 0x10, R31.reuse, 0x78, !PT ;  /* 0x000000101a1a7812 */ /* 0x100fe200078e781f */
[----:B------:R-:W-:Y:S01]  /*0f90*/  @!P2 IMAD.MOV R24, RZ, RZ, -R24 ;  /* 0x000000ffff18a224 */ /* 0x000fe200078e0a18 */
[--C-:B------:R-:W-:Y:S02]  /*0fa0*/  LOP3.LUT R28, R28, 0x30, R31.reuse, 0x78, !PT ;  /* 0x000000301c1c7812 */ /* 0x100fe400078e781f */
[----:B------:R-:W-:Y:S01]  /*0fb0*/  LOP3.LUT R31, R6, 0x17e, R31, 0x78, !PT ;  /* 0x0000017e061f7812 */ /* 0x000fe200078e781f */
[----:B-1----:R-:W-:Y:S01]  /*0fc0*/  IMAD R59, R14, R7, RZ ;  /* 0x000000070e3b7224 */ /* 0x002fe200078e02ff */
[----:B------:R-:W-:Y:S01]  /*0fd0*/  IADD3 R6, R26, UR4, R11 ;  /* 0x000000041a067c10 */ /* 0x000fe2000fffe00b */
[----:B------:R-:W1:Y:S01]  /*0fe0*/  LDC R14, c[0x0][0x23c] ;  /* 0x00008f00ff0e7b82 */ /* 0x000e620000000800 */
[----:B------:R-:W-:Y:S01]  /*0ff0*/  SEL R10, R13, R10, !P6 ;  /* 0x0000000a0d0a7207 */ /* 0x000fe20007000000 */
[----:B------:R-:W-:Y:S01]  /*1000*/  IMAD.IADD R5, R15, 0x1, R28 ;  /* 0x000000010f057824 */ /* 0x000fe200078e021c */
[----:B------:R-:W-:-:S02]  /*1010*/  @!P0 IADD3 R18, -R18, RZ, RZ ;  /* 0x000000ff12128210 */ /* 0x000fc40007ffe1ff */
[C---:B------:R-:W-:Y:S01]  /*1020*/  SEL R16, R13.reuse, R16, !P6 ;  /* 0x000000100d107207 */ /* 0x040fe20007000000 */
[-C--:B------:R-:W-:Y:S01]  /*1030*/  IMAD R10, R10, R7.reuse, RZ ;  /* 0x000000070a0a7224 */ /* 0x080fe200078e02ff */
[C---:B------:R-:W-:Y:S01]  /*1040*/  SEL R18, R13.reuse, R18, !P6 ;  /* 0x000000120d127207 */ /* 0x040fe20007000000 */
[----:B------:R-:W2:Y:S01]  /*1050*/  LDC R11, c[0x0][0x238] ;  /* 0x00008e00ff0b7b82 */ /* 0x000ea20000000800 */
[C---:B------:R-:W-:Y:S01]  /*1060*/  SEL R20, R13.reuse, R20, !P6 ;  /* 0x000000140d147207 */ /* 0x040fe20007000000 */
[-C--:B------:R-:W-:Y:S01]  /*1070*/  IMAD R16, R16, R7.reuse, RZ ;  /* 0x0000000710107224 */ /* 0x080fe200078e02ff */
[C---:B------:R-:W-:Y:S01]  /*1080*/  SEL R22, R13.reuse, R22, !P6 ;  /* 0x000000160d167207 */ /* 0x040fe20007000000 */
[-C--:B------:R-:W-:Y:S01]  /*1090*/  IMAD R18, R18, R7.reuse, RZ ;  /* 0x0000000712127224 */ /* 0x080fe200078e02ff */
[C---:B------:R-:W-:Y:S01]  /*10a0*/  SEL R24, R13.reuse, R24, !P6 ;  /* 0x000000180d187207 */ /* 0x040fe20007000000 */
[-C--:B------:R-:W-:Y:S01]  /*10b0*/  IMAD R20, R20, R7.reuse, RZ ;  /* 0x0000000714147224 */ /* 0x080fe200078e02ff */
[----:B------:R-:W-:Y:S01]  /*10c0*/  SEL R12, R13, R12, !P6 ;  /* 0x0000000c0d0c7207 */ /* 0x000fe20007000000 */
[-C--:B------:R-:W-:Y:S01]  /*10d0*/  IMAD R22, R22, R7.reuse, RZ ;  /* 0x0000000716167224 */ /* 0x080fe200078e02ff */
[----:B------:R-:W-:Y:S01]  /*10e0*/  LOP3.LUT R37, R37, 0x7f, RZ, 0xc0, !PT ;  /* 0x0000007f25257812 */ /* 0x000fe200078ec0ff */
[-C--:B------:R-:W-:Y:S01]  /*10f0*/  IMAD R24, R24, R7.reuse, RZ ;  /* 0x0000000718187224 */ /* 0x080fe200078e02ff */
[-C--:B0-----:R-:W-:Y:S01]  /*1100*/  LEA R60, P6, R10, R46.reuse, 0x1 ;  /* 0x0000002e0a3c7211 */ /* 0x081fe200078c08ff */
[----:B------:R-:W-:Y:S01]  /*1110*/  IMAD R12, R12, R7, RZ ;  /* 0x000000070c0c7224 */ /* 0x000fe200078e02ff */
[----:B------:R-:W-:Y:S01]  /*1120*/  LEA R58, P1, R59, R46, 0x1 ;  /* 0x0000002e3b3a7211 */ /* 0x000fe200078208ff */
[C---:B------:R-:W-:Y:S01]  /*1130*/  IMAD.SHL.U32 R30, R37.reuse, 0x2, RZ ;  /* 0x00000002251e7824 */ /* 0x040fe200078e00ff */
[----:B------:R-:W-:Y:S01]  /*1140*/  LEA.HI.X.SX32 R61, R10, R47, 0x1, P6 ;  /* 0x0000002f0a3d7211 */ /* 0x000fe200030f0eff */
[----:B-1----:R-:W-:Y:S01]  /*1150*/  IMAD R36, R37, R14, RZ ;  /* 0x0000000e25247224 */ /* 0x002fe200078e02ff */
[----:B------:R-:W-:Y:S01]  /*1160*/  LEA R62, P0, R8, UR8, 0x1 ;  /* 0x00000008083e7c11 */ /* 0x000fe2000f8008ff */
[----:B------:R-:W-:Y:S01]  /*1170*/  IMAD.SHL.U32 R14, R14, 0x80, RZ ;  /* 0x000000800e0e7824 */ /* 0x000fe200078e00ff */
[----:B------:R-:W-:-:S02]  /*1180*/  LEA R56, P2, R16, R46, 0x1 ;  /* 0x0000002e10387211 */ /* 0x000fc400078408ff */
[-C--:B------:R-:W-:Y:S02]  /*1190*/  LEA R54, P3, R18, R46.reuse, 0x1 ;  /* 0x0000002e12367211 */ /* 0x080fe400078608ff */
[-C--:B------:R-:W-:Y:S01]  /*11a0*/  LEA R74, P4, R20, R46.reuse, 0x1 ;  /* 0x0000002e144a7211 */ /* 0x080fe200078808ff */
[----:B--2---:R-:W-:Y:S01]  /*11b0*/  IMAD.SHL.U32 R15, R11, 0x80, RZ ;  /* 0x000000800b0f7824 */ /* 0x004fe200078e00ff */
[-C--:B------:R-:W-:Y:S01]  /*11c0*/  LEA R50, P5, R22, R46.reuse, 0x1 ;  /* 0x0000002e16327211 */ /* 0x080fe200078a08ff */
[-C--:B------:R-:W-:Y:S01]  /*11d0*/  IMAD R34, R38, R11.reuse, RZ ;  /* 0x0000000b26227224 */ /* 0x080fe200078e02ff */
[-C--:B------:R-:W-:Y:S01]  /*11e0*/  LEA R72, P6, R24, R46.reuse, 0x1 ;  /* 0x0000002e18487211 */ /* 0x080fe200078c08ff */
[----:B------:R-:W-:Y:S01]  /*11f0*/  IMAD R33, R42, R11, RZ ;  /* 0x0000000b2a217224 */ /* 0x000fe200078e02ff */
[----:B------:R-:W-:Y:S01]  /*1200*/  LEA.HI.X.SX32 R59, R59, R47, 0x1, P1 ;  /* 0x0000002f3b3b7211 */ /* 0x000fe200008f0eff */
[-C--:B------:R-:W-:Y:S01]  /*1210*/  IMAD R32, R45, R11.reuse, RZ ;  /* 0x0000000b2d207224 */ /* 0x080fe200078e02ff */
[----:B------:R-:W-:Y:S01]  /*1220*/  LEA R46, P1, R12, R46, 0x1 ;  /* 0x0000002e0c2e7211 */ /* 0x000fe200078208ff */
[-C--:B------:R-:W-:Y:S01]  /*1230*/  IMAD R7, R39, R11.reuse, RZ ;  /* 0x0000000b27077224 */ /* 0x080fe200078e02ff */
[----:B------:R-:W-:Y:S01]  /*1240*/  LOP3.LUT R30, R9, R30, RZ, 0x3c, !PT ;  /* 0x0000001e091e7212 */ /* 0x000fe200078e3cff */
[-C--:B------:R-:W-:Y:S01]  /*1250*/  IMAD R9, R41, R11.reuse, RZ ;  /* 0x0000000b29097224 */ /* 0x080fe200078e02ff */
[----:B------:R-:W-:Y:S01]  /*1260*/  LEA.HI.X.SX32 R63, R8, UR9, 0x1, P0 ;  /* 0x00000009083f7c11 */ /* 0x000fe200080f0eff */
[----:B------:R-:W-:Y:S01]  /*1270*/  IMAD R8, R40, R11, RZ ;  /* 0x0000000b28087224 */ /* 0x000fe200078e02ff */
[----:B------:R-:W-:Y:S01]  /*1280*/  LEA.HI.X.SX32 R53, R20, R47, 0x1, P4 ;  /* 0x0000002f14357211 */ /* 0x000fe200020f0eff */
[----:B------:R-:W-:Y:S01]  /*1290*/  IMAD R10, R43, R11, RZ ;  /* 0x0000000b2b0a7224 */ /* 0x000fe200078e02ff */
[----:B------:R-:W-:-:S02]  /*12a0*/  LEA.HI.X.SX32 R51, R22, R47, 0x1, P5 ;  /* 0x0000002f16337211 */ /* 0x000fc400028f0eff */
[----:B------:R-:W-:Y:S02]  /*12b0*/  CS2R R20, SRZ ;  /* 0x0000000000147805 */ /* 0x000fe4000001ff00 */
[-C--:B------:R-:W-:Y:S02]  /*12c0*/  LEA.HI.X.SX32 R65, R12, R47.reuse, 0x1, P1 ;  /* 0x0000002f0c417211 */ /* 0x080fe400008f0eff */
[----:B------:R-:W-:Y:S02]  /*12d0*/  CS2R R22, SRZ ;  /* 0x0000000000167805 */ /* 0x000fe4000001ff00 */
[----:B------:R-:W-:Y:S01]  /*12e0*/  LEA.HI.X.SX32 R57, R16, R47, 0x1, P2 ;  /* 0x0000002f10397211 */ /* 0x000fe200010f0eff */
[----:B------:R-:W-:Y:S01]  /*12f0*/  IMAD R11, R44, R11, RZ ;  /* 0x0000000b2c0b7224 */ /* 0x000fe200078e02ff */
[-C--:B------:R-:W-:Y:S02]  /*1300*/  LEA.HI.X.SX32 R55, R18, R47.reuse, 0x1, P3 ;  /* 0x0000002f12377211 */ /* 0x080fe400018f0eff */
[----:B------:R-:W-:-:S02]  /*1310*/  LEA.HI.X.SX32 R49, R24, R47, 0x1, P6 ;  /* 0x0000002f18317211 */ /* 0x000fc400030f0eff */
[----:B------:R-:W-:Y:S02]  /*1320*/  SHF.R.S32.HI R35, RZ, 0x7, R35 ;  /* 0x00000007ff237819 */ /* 0x000fe40000011423 */
[C---:B------:R-:W-:Y:S02]  /*1330*/  LOP3.LUT R29, R30.reuse, 0x20, RZ, 0x3c, !PT ;  /* 0x000000201e1d7812 */ /* 0x040fe400078e3cff */
[C---:B------:R-:W-:Y:S02]  /*1340*/  LOP3.LUT R28, R30.reuse, 0x40, RZ, 0x3c, !PT ;  /* 0x000000401e1c7812 */ /* 0x040fe400078e3cff */
[----:B------:R-:W-:Y:S02]  /*1350*/  LOP3.LUT R12, R30, 0x60, RZ, 0x3c, !PT ;  /* 0x000000601e0c7812 */ /* 0x000fe400078e3cff */
[----:B------:R-:W-:-:S07]  /*1360*/  LOP3.LUT R13, R5, 0x40, RZ, 0x3c, !PT ;  /* 0x00000040050d7812 */ /* 0x000fce00078e3cff */
.L_x_1:
[----:B------:R-:W-:Y:S01]  /*1370*/  ISETP.GE.AND P1, PT, R44, UR5, PT ;  /* 0x000000052c007c0c */ /* 0x000fe2000bf26270 */
[----:B------:R-:W-:Y:S01]  /*1380*/  IMAD.WIDE R16, R11, 0x2, R62 ;  /* 0x000000020b107825 */ /* 0x000fe200078e023e */
[----:B------:R-:W-:Y:S02]  /*1390*/  PRMT R48, RZ, 0x7610, R48 ;  /* 0x00007610ff307816 */ /* 0x000fe40000000030 */
[----:B------:R-:W-:Y:S01]  /*13a0*/  ISETP.GE.AND P0, PT, R45, UR5, PT ;  /* 0x000000052d007c0c */ /* 0x000fe2000bf06270 */
[----:B------:R-:W-:Y:S01]  /*13b0*/  IMAD.WIDE R26, R32, 0x2, R62 ;  /* 0x00000002201a7825 */ /* 0x000fe200078e023e */
[----:B------:R-:W-:-:S07]  /*13c0*/  PRMT R47, RZ, 0x7610, R47 ;  /* 0x00007610ff2f7816 */ /* 0x000fce000000002f */
[----:B------:R0:W2:Y:S01]  /*13d0*/  @!P1 LDG.E.U16 R48, desc[UR6][R16.64] ;  /* 0x0000000610309981 */ /* 0x0000a2000c1e1500 */
[----:B------:R-:W-:Y:S01]  /*13e0*/  ISETP.GE.AND P1, PT, R42, UR5, PT ;  /* 0x000000052a007c0c */ /* 0x000fe2000bf26270 */
[----:B------:R-:W-:Y:S01]  /*13f0*/  IMAD.WIDE R24, R33, 0x2, R62 ;  /* 0x0000000221187825 */ /* 0x000fe200078e023e */
[----:B------:R-:W-:Y:S01]  /*1400*/  PRMT R52, RZ, 0x7610, R52 ;  /* 0x00007610ff347816 */ /* 0x000fe20000000034 */
[----:B------:R-:W3:Y:S01]  /*1410*/  @!P0 LDG.E.U16 R47, desc[UR6][R26.64] ;  /* 0x000000061a2f8981 */ /* 0x000ee2000c1e1500 */
[----:B------:R-:W-:Y:S01]  /*1420*/  ISETP.GE.AND P0, PT, R43, UR5, PT ;  /* 0x000000052b007c0c */ /* 0x000fe2000bf06270 */
[----:B------:R-:W-:Y:S01]  /*1430*/  IMAD.WIDE R18, R10, 0x2, R62 ;  /* 0x000000020a127825 */ /* 0x000fe200078e023e */
[----:B------:R-:W-:-:S07]  /*1440*/  PRMT R76, RZ, 0x7610, R76 ;  /* 0x00007610ff4c7816 */ /* 0x000fce000000004c */
[----:B------:R-:W4:Y:S04]  /*1450*/  @!P1 LDG.E.U16 R52, desc[UR6][R24.64] ;  /* 0x0000000618349981 */ /* 0x000f28000c1e1500 */
[----:B------:R1:W5:Y:S01]  /*1460*/  @!P0 LDG.E.U16 R76, desc[UR6][R18.64] ;  /* 0x00000006124c8981 */ /* 0x000362000c1e1500 */
[----:B------:R-:W-:Y:S02]  /*1470*/  ISETP.GE.AND P0, PT, R41, UR5, PT ;  /* 0x0000000529007c0c */ /* 0x000fe4000bf06270 */
[----:B------:R-:W-:Y:S01]  /*1480*/  ISETP.GE.AND P1, PT, R40, UR5, PT ;  /* 0x0000000528007c0c */ /* 0x000fe2000bf26270 */
[----:B0-----:R-:W-:Y:S01]  /*1490*/  IMAD.WIDE R16, R9, 0x2, R62 ;  /* 0x0000000209107825 */ /* 0x001fe200078e023e */
[----:B------:R-:W-:Y:S02]  /*14a0*/  PRMT R64, RZ, 0x7610, R64 ;  /* 0x00007610ff407816 */ /* 0x000fe40000000040 */
[----:B------:R-:W-:Y:S01]  /*14b0*/  PRMT R66, RZ, 0x7610, R66 ;  /* 0x00007610ff427816 */ /* 0x000fe20000000042 */
[----:B-1----:R-:W-:-:S06]  /*14c0*/  IMAD.WIDE R18, R8, 0x2, R62 ;  /* 0x0000000208127825 */ /* 0x002fcc00078e023e */
[----:B------:R-:W5:Y:S01]  /*14d0*/  @!P0 LDG.E.U16 R64, desc[UR6][R16.64] ;  /* 0x0000000610408981 */ /* 0x000f62000c1e1500 */
[----:B------:R-:W-:-:S03]  /*14e0*/  ISETP.GE.AND P0, PT, R39, UR5, PT ;  /* 0x0000000527007c0c */ /* 0x000fc6000bf06270 */
[----:B------:R0:W5:Y:S01]  /*14f0*/  @!P1 LDG.E.U16 R66, desc[UR6][R18.64] ;  /* 0x0000000612429981 */ /* 0x000162000c1e1500 */
[----:B------:R-:W-:Y:S01]  /*1500*/  ISETP.GE.AND P1, PT, R38, UR5, PT ;  /* 0x0000000526007c0c */ /* 0x000fe2000bf26270 */
[----:B------:R-:W-:Y:S01]  /*1510*/  IMAD.WIDE R24, R7, 0x2, R62 ;  /* 0x0000000207187825 */ /* 0x000fe200078e023e */
[----:B------:R-:W-:Y:S02]  /*1520*/  PRMT R68, RZ, 0x7610, R68 ;  /* 0x00007610ff447816 */ /* 0x000fe40000000044 */
[----:B------:R-:W-:Y:S01]  /*1530*/  PRMT R70, RZ, 0x7610, R70 ;  /* 0x00007610ff467816 */ /* 0x000fe20000000046 */
[----:B------:R-:W-:-:S04]  /*1540*/  IMAD.WIDE R26, R34, 0x2, R62 ;  /* 0x00000002221a7825 */ /* 0x000fc800078e023e */
[----:B------:R-:W5:Y:S04]  /*1550*/  @!P0 LDG.E.U16 R68, desc[UR6][R24.64] ;  /* 0x0000000618448981 */ /* 0x000f68000c1e1500 */
[----:B------:R-:W5:Y:S01]  /*1560*/  @!P1 LDG.E.U16 R70, desc[UR6][R26.64] ;  /* 0x000000061a469981 */ /* 0x000f62000c1e1500 */
[----:B------:R-:W-:Y:S01]  /*1570*/  BAR.SYNC.DEFER_BLOCKING 0x0 ;  /* 0x0000000000007b1d */ /* 0x000fe20000010000 */
[----:B------:R-:W-:Y:S01]  /*1580*/  ISETP.GE.AND P0, PT, R37, UR5, PT ;  /* 0x0000000525007c0c */ /* 0x000fe2000bf06270 */
[----:B0-----:R-:W-:Y:S01]  /*1590*/  IMAD.WIDE R18, R36, 0x2, R50 ;  /* 0x0000000224127825 */ /* 0x001fe200078e0232 */
[----:B------:R-:W-:Y:S02]  /*15a0*/  PRMT R67, RZ, 0x7610, R67 ;  /* 0x00007610ff437816 */ /* 0x000fe40000000043 */
[----:B------:R-:W-:-:S02]  /*15b0*/  PRMT R69, RZ, 0x7610, R69 ;  /* 0x00007610ff457816 */ /* 0x000fc40000000045 */
[----:B------:R-:W-:Y:S02]  /*15c0*/  PRMT R71, RZ, 0x7610, R71 ;  /* 0x00007610ff477816 */ /* 0x000fe40000000047 */
[----:B------:R-:W-:Y:S02]  /*15d0*/  PRMT R73, RZ, 0x7610, R73 ;  /* 0x00007610ff497816 */ /* 0x000fe40000000049 */
[----:B------:R-:W-:-:S03]  /*15e0*/  PRMT R77, RZ, 0x7610, R77 ;  /* 0x00007610ff4d7816 */ /* 0x000fc6000000004d */
[----:B------:R0:W5:Y:S02]  /*15f0*/  @!P0 LDG.E.U16 R67, desc[UR6][R18.64] ;  /* 0x0000000612438981 */ /* 0x000164000c1e1500 */
[C---:B0-----:R-:W-:Y:S02]  /*1600*/  IMAD.WIDE R18, R36.reuse, 0x2, R56 ;  /* 0x0000000224127825 */ /* 0x041fe400078e0238 */
[----:B--2---:R0:W-:Y:S04]  /*1610*/  STS.U16 [R31+UR4+0x200], R48 ;  /* 0x000200301f007988 */ /* 0x0041e80008000404 */
[----:B---3--:R1:W-:Y:S01]  /*1620*/  STS.U16 [R31+UR4], R47 ;  /* 0x0000002f1f007988 */ /* 0x0083e20008000404 */
[----:B0-----:R-:W-:Y:S02]  /*1630*/  IMAD.MOV.U32 R48, RZ, RZ, R72 ;  /* 0x000000ffff307224 */ /* 0x001fe400078e0048 */
[--C-:B-1----:R-:W-:Y:S01]  /*1640*/  IMAD.MOV.U32 R47, RZ, RZ, R65.reuse ;  /* 0x000000ffff2f7224 */ /* 0x102fe200078e0041 */
[----:B------:R-:W-:Y:S01]  /*1650*/  PRMT R65, RZ, 0x7610, R65 ;  /* 0x00007610ff417816 */ /* 0x000fe20000000041 */
[----:B----4-:R0:W-:Y:S01]  /*1660*/  STS.U16 [R31+UR4+0x600], R52 ;  /* 0x000600341f007988 */ /* 0x0101e20008000404 */
[----:B------:R-:W-:Y:S01]  /*1670*/  IMAD.WIDE R16, R36, 0x2, R46 ;  /* 0x0000000224107825 */ /* 0x000fe200078e022e */
[----:B------:R-:W-:-:S03]  /*1680*/  PRMT R72, RZ, 0x7610, R72 ;  /* 0x00007610ff487816 */ /* 0x000fc60000000048 */
[C---:B------:R-:W-:Y:S01]  /*1690*/  IMAD.WIDE R24, R36.reuse, 0x2, R48 ;  /* 0x0000000224187825 */ /* 0x040fe200078e0230 */
[----:B------:R1:W2:Y:S03]  /*16a0*/  @!P0 LDG.E.U16 R65, desc[UR6][R16.64] ;  /* 0x0000000610418981 */ /* 0x0002a6000c1e1500 */
[----:B0-----:R-:W-:Y:S01]  /*16b0*/  IMAD.MOV.U32 R52, RZ, RZ, R74 ;  /* 0x000000ffff347224 */ /* 0x001fe200078e004a */
[----:B------:R0:W3:Y:S03]  /*16c0*/  @!P0 LDG.E.U16 R72, desc[UR6][R24.64] ;  /* 0x0000000618488981 */ /* 0x0000e6000c1e1500 */
[C---:B-1----:R-:W-:Y:S01]  /*16d0*/  IMAD.WIDE R16, R36.reuse, 0x2, R52 ;  /* 0x0000000224107825 */ /* 0x042fe200078e0234 */
[----:B-----5:R1:W-:Y:S03]  /*16e0*/  STS.U16 [R31+UR4+0x400], R76 ;  /* 0x0004004c1f007988 */ /* 0x0203e60008000404 */
[C---:B0-----:R-:W-:Y:S01]  /*16f0*/  IMAD.WIDE R24, R36.reuse, 0x2, R54 ;  /* 0x0000000224187825 */ /* 0x041fe200078e0236 */
[----:B------:R0:W4:Y:S03]  /*1700*/  @!P0 LDG.E.U16 R69, desc[UR6][R16.64] ;  /* 0x0000000610458981 */ /* 0x000126000c1e1500 */
[----:B------:R-:W-:Y:S01]  /*1710*/  IMAD.WIDE R74, R36, 0x2, R60 ;  /* 0x00000002244a7825 */ /* 0x000fe200078e023c */
[----:B------:R-:W5:Y:S01]  /*1720*/  @!P0 LDG.E.U16 R71, desc[UR6][R24.64] ;  /* 0x0000000618478981 */ /* 0x000f62000c1e1500 */
[----:B-1----:R-:W-:-:S03]  /*1730*/  PRMT R76, RZ, 0x7610, R76 ;  /* 0x00007610ff4c7816 */ /* 0x002fc6000000004c */
[----:B------:R-:W4:Y:S01]  /*1740*/  @!P0 LDG.E.U16 R77, desc[UR6][R74.64] ;  /* 0x000000064a4d8981 */ /* 0x000f22000c1e1500 */
[----:B0-----:R-:W-:-:S03]  /*1750*/  IMAD.WIDE R16, R36, 0x2, R58 ;  /* 0x0000000224107825 */ /* 0x001fc600078e023a */
[----:B------:R-:W4:Y:S04]  /*1760*/  @!P0 LDG.E.U16 R76, desc[UR6][R18.64] ;  /* 0x00000006124c8981 */ /* 0x000f28000c1e1500 */
[----:B------:R-:W4:Y:S04]  /*1770*/  @!P0 LDG.E.U16 R73, desc[UR6][R16.64] ;  /* 0x0000000610498981 */ /* 0x000f28000c1e1500 */
[----:B------:R-:W-:Y:S04]  /*1780*/  STS.U16 [R31+UR4+0x800], R64 ;  /* 0x000800401f007988 */ /* 0x000fe80008000404 */
[----:B------:R-:W-:Y:S04]  /*1790*/  STS.U16 [R31+UR4+0xa00], R66 ;  /* 0x000a00421f007988 */ /* 0x000fe80008000404 */
[----:B------:R-:W-:Y:S04]  /*17a0*/  STS.U16 [R31+UR4+0xc00], R68 ;  /* 0x000c00441f007988 */ /* 0x000fe80008000404 */
[----:B------:R-:W-:Y:S04]  /*17b0*/  STS.U16 [R31+UR4+0xe00], R70 ;  /* 0x000e00461f007988 */ /* 0x000fe80008000404 */
[----:B--2---:R-:W-:Y:S04]  /*17c0*/  STS.U16 [R30+UR4+0x1000], R65 ;  /* 0x001000411e007988 */ /* 0x004fe80008000404 */
[----:B-----5:R-:W-:Y:S04]  /*17d0*/  STS.U16 [R30+UR4+0x1800], R71 ;  /* 0x001800471e007988 */ /* 0x020fe80008000404 */
[----:B---3--:R-:W-:Y:S04]  /*17e0*/  STS.U16 [R29+UR4+0x1200], R72 ;  /* 0x001200481d007988 */ /* 0x008fe80008000404 */
[----:B----4-:R-:W-:Y:S04]  /*17f0*/  STS.U16 [R29+UR4+0x1a00], R76 ;  /* 0x001a004c1d007988 */ /* 0x010fe80008000404 */
[----:B------:R-:W-:Y:S04]  /*1800*/  STS.U16 [R28+UR4+0x1400], R67 ;  /* 0x001400431c007988 */ /* 0x000fe80008000404 */
[----:B------:R-:W-:Y:S04]  /*1810*/  STS.U16 [R28+UR4+0x1c00], R73 ;  /* 0x001c00491c007988 */ /* 0x000fe80008000404 */
[----:B------:R-:W-:Y:S04]  /*1820*/  STS.U16 [R12+UR4+0x1600], R69 ;  /* 0x001600450c007988 */ /* 0x000fe80008000404 */
[----:B------:R-:W-:Y:S01]  /*1830*/  STS.U16 [R12+UR4+0x1e00], R77 ;  /* 0x001e004d0c007988 */ /* 0x000fe20008000404 */
[----:B------:R-:W-:Y:S06]  /*1840*/  BAR.SYNC.DEFER_BLOCKING 0x0 ;  /* 0x0000000000007b1d */ /* 0x000fec0000010000 */
[----:B------:R-:W-:Y:S04]  /*1850*/  LDSM.16.MT88.4 R24, [R6] ;  /* 0x000000000618783b */ /* 0x000fe80000004200 */
[----:B------:R-:W0:Y:S02]  /*1860*/  LDSM.16.M88.4 R16, [R5+UR4+0x1000] ;  /* 0x001000040510783b */ /* 0x000e240008000200 */
[----:B0-----:R-:W-:Y:S02]  /*1870*/  HMMA.16816.F32.BF16 R24, R24, R16, R20 ;  /* 0x000000101818723c */ /* 0x001fe40000041814 */
[----:B------:R-:W0:-:S15]  /*1880*/  LDSM.16.MT88.4 R20, [R6+0x200] ;  /* 0x000200000614783b */ /* 0x000e1e0000004200 */
[----:B------:R-:W-:-:S07]  /*1890*/  NOP ;  /* 0x0000000000007918 */ /* 0x000fce0000000000 */
[----:B0-----:R-:W-:Y:S01]  /*18a0*/  HMMA.16816.F32.BF16 R20, R20, R18, R24 ;  /* 0x000000121414723c */ /* 0x001fe20000041818 */
[----:B------:R-:W-:Y:S04]  /*18b0*/  LDSM.16.MT88.4 R24, [R6+0x400] ;  /* 0x000400000618783b */ /* 0x000fe80000004200 */
[----:B------:R-:W0:-:S15]  /*18c0*/  LDSM.16.M88.4 R16, [R13+UR4+0x1000] ;  /* 0x001000040d10783b */ /* 0x000e1e0008000200 */
[----:B------:R-:W-:-:S04]  /*18d0*/  NOP ;  /* 0x0000000000007918 */ /* 0x000fc80000000000 */
[----:B0-----:R-:W-:Y:S01]  /*18e0*/  HMMA.16816.F32.BF16 R20, R24, R16, R20 ;  /* 0x000000101814723c */ /* 0x001fe20000041814 */
[----:B------:R-:W0:-:S15]  /*18f0*/  LDSM.16.MT88.4 R24, [R6+0x600] ;  /* 0x000600000618783b */ /* 0x000e1e0000004200 */
[----:B------:R-:W-:-:S08]  /*1900*/  NOP ;  /* 0x0000000000007918 */ /* 0x000fd00000000000 */
        /* <DEDUP_REMOVED lines=9> */
[----:B------:R-:W0:Y:S01]  /*19a0*/  LDSM.16.M88.4 R20, [R13+UR4+0x1080] ;  /* 0x001080040d14783b */ /* 0x000e220008000200 */
[----:B------:R-:W-:-:S05]  /*19b0*/  VIADD R35, R35, 0xffffffff ;  /* 0xffffffff23237836 */ /* 0x000fca0000000000 */
[----:B------:R-:W-:-:S13]  /*19c0*/  ISETP.NE.U32.AND P0, PT, R35, RZ, PT ;  /* 0x000000ff2300720c */ /* 0x000fda0003f05070 */
[----:B0-----:R-:W-:Y:S01]  /*19d0*/  HMMA.16816.F32.BF16 R16, R16, R20, R24 ;  /* 0x000000141010723c */ /* 0x001fe20000041818 */
[----:B------:R-:W0:Y:S01]  /*19e0*/  LDSM.16.MT88.4 R24, [R6+0xe00] ;  /* 0x000e00000618783b */ /* 0x000e220000004200 */
[----:B------:R-:W-:Y:S01]  /*19f0*/  IMAD.WIDE R52, R14, 0x2, R52 ;  /* 0x000000020e347825 */ /* 0x000fe200078e0234 */
[----:B------:R-:W-:-:S03]  /*1a00*/  UIADD3 UR5, UR5, -0x80, URZ ;  /* 0xffffff8005057890 */ /* 0x000fc6000fffe03f */
[----:B------:R-:W-:-:S04]  /*1a10*/  IMAD.WIDE R48, R14, 0x2, R48 ;  /* 0x000000020e307825 */ /* 0x000fc800078e0230 */
[----:B------:R-:W-:-:S04]  /*1a20*/  IMAD.WIDE R46, R14, 0x2, R46 ;  /* 0x000000020e2e7825 */ /* 0x000fc800078e022e */
[----:B------:R-:W-:-:S04]  /*1a30*/  IMAD.WIDE R60, R14, 0x2, R60 ;  /* 0x000000020e3c7825 */ /* 0x000fc800078e023c */
[----:B------:R-:W-:-:S04]  /*1a40*/  IMAD.WIDE R58, R14, 0x2, R58 ;  /* 0x000000020e3a7825 */ /* 0x000fc800078e023a */
[----:B------:R-:W-:-:S04]  /*1a50*/  IMAD.WIDE R56, R14, 0x2, R56 ;  /* 0x000000020e387825 */ /* 0x000fc800078e0238 */
[----:B------:R-:W-:-:S04]  /*1a60*/  IMAD.WIDE R54, R14, 0x2, R54 ;  /* 0x000000020e367825 */ /* 0x000fc800078e0236 */
[----:B------:R-:W-:-:S04]  /*1a70*/  IMAD.WIDE R50, R14, 0x2, R50 ;  /* 0x000000020e327825 */ /* 0x000fc800078e0232 */
[----:B------:R-:W-:Y:S02]  /*1a80*/  IMAD.MOV.U32 R74, RZ, RZ, R52 ;  /* 0x000000ffff4a7224 */ /* 0x000fe400078e0034 */
[----:B------:R-:W-:Y:S01]  /*1a90*/  IMAD.WIDE R62, R15, 0x2, R62 ;  /* 0x000000020f3e7825 */ /* 0x000fe200078e023e */
[----:B0-----:R-:W-:Y:S03]  /*1aa0*/  HMMA.16816.F32.BF16 R20, R24, R22, R16 ;  /* 0x000000161814723c */ /* 0x001fe60000041810 */
[----:B------:R-:W-:Y:S02]  /*1ab0*/  IMAD.MOV.U32 R72, RZ, RZ, R48 ;  /* 0x000000ffff487224 */ /* 0x000fe400078e0030 */
[----:B------:R-:W-:Y:S01]  /*1ac0*/  IMAD.MOV.U32 R65, RZ, RZ, R47 ;  /* 0x000000ffff417224 */ /* 0x000fe200078e002f */
[----:B------:R-:W-:-:S03]  /*1ad0*/  NOP ;  /* 0x0000000000007918 */ /* 0x000fc60000000000 */
[----:B------:R-:W-:-:S15]  /*1ae0*/  @P0 BRA `(.L_x_1) ;  /* 0xfffffff800200947 */ /* 0x000fde000383ffff */
[----:B------:R-:W-:Y:S02]  /*1af0*/  F2FP.BF16.F32.PACK_AB R22, R23, R22 ;  /* 0x000000161716723e */ /* 0x000fe400000010ff */
[----:B------:R-:W-:-:S07]  /*1b00*/  F2FP.BF16.F32.PACK_AB R20, R21, R20 ;  /* 0x000000141514723e */ /* 0x000fce00000010ff */
.L_x_0:
[----:B------:R-:W0:Y:S01]  /*1b10*/  S2R R10, SR_TID.X ;  /* 0x00000000000a7919 */ /* 0x000e220000002100 */
[----:B------:R-:W-:Y:S01]  /*1b20*/  LOP3.LUT R4, R4, R45, RZ, 0xfc, !PT ;  /* 0x0000002d04047212 */ /* 0x000fe200078efcff */
[----:B------:R-:W-:Y:S01]  /*1b30*/  ULDC.64 UR4, c[0x0][0x228] ;  /* 0x00008a0000047ab9 */ /* 0x000fe20000000a00 */
[----:B------:R-:W-:Y:S01]  /*1b40*/  MOV R5, 0x400 ;  /* 0x0000040000057802 */ /* 0x000fe20000000f00 */
[----:B------:R-:W1:Y:S01]  /*1b50*/  S2R R6, SR_CgaCtaId ;  /* 0x0000000000067919 */ /* 0x000e620000008800 */
[----:B------:R-:W-:Y:S01]  /*1b60*/  BAR.SYNC.DEFER_BLOCKING 0x0 ;  /* 0x0000000000007b1d */ /* 0x000fe20000010000 */
[----:B------:R-:W-:Y:S02]  /*1b70*/  ISETP.GE.AND P0, PT, R4, UR5, PT ;  /* 0x0000000504007c0c */ /* 0x000fe4000bf06270 */
[----:B------:R-:W-:Y:S02]  /*1b80*/  LOP3.LUT R7, R2, 0x180, RZ, 0xc0, !PT ;  /* 0x0000018002077812 */ /* 0x000fe400078ec0ff */
[----:B------:R-:W-:Y:S01]  /*1b90*/  ISETP.LT.AND P0, PT, R0, UR4, !P0 ;  /* 0x0000000400007c0c */ /* 0x000fe2000c701270 */
[----:B------:R-:W-:Y:S01]  /*1ba0*/  ULDC UR5, c[0x0][0x248] ;  /* 0x0000920000057ab9 */ /* 0x000fe20000000800 */
[----:B------:R-:W-:Y:S01]  /*1bb0*/  ULDC UR4, c[0x0][0x244] ;  /* 0x0000910000047ab9 */ /* 0x000fe20000000800 */
[----:B------:R-:W-:-:S02]  /*1bc0*/  IMAD R4, R4, UR5, RZ ;  /* 0x0000000504047c24 */ /* 0x000fc4000f8e02ff */
[----:B------:R-:W-:Y:S01]  /*1bd0*/  IMAD R0, R0, UR4, RZ ;  /* 0x0000000400007c24 */ /* 0x000fe2000f8e02ff */
[----:B------:R-:W-:-:S03]  /*1be0*/  ULDC.64 UR4, c[0x0][0x220] ;  /* 0x0000880000047ab9 */ /* 0x000fc60000000a00 */
[C---:B------:R-:W-:Y:S02]  /*1bf0*/  IMAD.SHL.U32 R2, R0.reuse, 0x2, RZ ;  /* 0x0000000200027824 */ /* 0x040fe400078e00ff */
[----:B------:R-:W-:Y:S01]  /*1c00*/  IMAD.HI R0, R0, 0x2, RZ ;  /* 0x0000000200007827 */ /* 0x000fe200078e02ff */
[--C-:B0-----:R-:W-:Y:S02]  /*1c10*/  LOP3.LUT R3, R3, 0x1c, R10.reuse, 0xf8, !PT ;  /* 0x0000001c03037812 */ /* 0x101fe400078ef80a */
[----:B------:R-:W-:Y:S02]  /*1c20*/  SHF.R.U32.HI R8, RZ, 0x4, R10 ;  /* 0x00000004ff087819 */ /* 0x000fe4000001160a */
[----:B-1----:R-:W-:Y:S02]  /*1c30*/  LEA R12, R6, R5, 0x18 ;  /* 0x00000005060c7211 */ /* 0x002fe400078ec0ff */
[----:B------:R-:W-:Y:S01]  /*1c40*/  LOP3.LUT R5, R3, 0x2, R8, 0xf8, !PT ;  /* 0x0000000203057812 */ /* 0x000fe200078ef808 */
[C---:B------:R-:W-:Y:S01]  /*1c50*/  IMAD.SHL.U32 R8, R10.reuse, 0x4, RZ ;  /* 0x000000040a087824 */ /* 0x040fe200078e00ff */
[----:B------:R-:W-:Y:S01]  /*1c60*/  LOP3.LUT R9, R10, 0x80, RZ, 0xc0, !PT ;  /* 0x000000800a097812 */ /* 0x000fe200078ec0ff */
[----:B------:R-:W-:-:S02]  /*1c70*/  IMAD.SHL.U32 R3, R4, 0x2, RZ ;  /* 0x0000000204037824 */ /* 0x000fc400078e00ff */
[----:B------:R-:W-:Y:S01]  /*1c80*/  IMAD.IADD R6, R12, 0x1, R5 ;  /* 0x000000010c067824 */ /* 0x000fe200078e0205 */
[----:B------:R-:W-:Y:S02]  /*1c90*/  LOP3.LUT R7, R7, 0x7c, R8, 0xf8, !PT ;  /* 0x0000007c07077812 */ /* 0x000fe400078ef808 */
[----:B------:R-:W-:Y:S01]  /*1ca0*/  IADD3 R2, P1, P2, R3, UR4, R2 ;  /* 0x0000000403027c10 */ /* 0x000fe2000fa3e002 */
[----:B------:R-:W-:Y:S01]  /*1cb0*/  IMAD.HI R3, R4, 0x2, RZ ;  /* 0x0000000204037827 */ /* 0x000fe200078e02ff */
[----:B------:R-:W-:Y:S01]  /*1cc0*/  LOP3.LUT R8, R7, 0x60, R10, 0x78, !PT ;  /* 0x0000006007087812 */ /* 0x000fe200078e780a */
[----:B------:R0:W-:Y:S01]  /*1cd0*/  STS.U16 [R6], R20 ;  /* 0x0000001406007388 */ /* 0x0001e20000000400 */
[C---:B------:R-:W-:Y:S02]  /*1ce0*/  LOP3.LUT R4, R5.reuse, 0x40, RZ, 0x3c, !PT ;  /* 0x0000004005047812 */ /* 0x040fe400078e3cff */
[C---:B------:R-:W-:Y:S02]  /*1cf0*/  LOP3.LUT R7, R5.reuse, 0x20, RZ, 0x3c, !PT ;  /* 0x0000002005077812 */ /* 0x040fe400078e3cff */
[----:B------:R-:W-:Y:S01]  /*1d00*/  LOP3.LUT R5, R5, 0x60, RZ, 0x3c, !PT ;  /* 0x0000006005057812 */ /* 0x000fe200078e3cff */
[----:B------:R-:W-:Y:S01]  /*1d10*/  IMAD.IADD R4, R12, 0x1, R4 ;  /* 0x000000010c047824 */ /* 0x000fe200078e0204 */
[----:B------:R-:W-:Y:S01]  /*1d20*/  PRMT R10, R22, 0x7632, R10 ;  /* 0x00007632160a7816 */ /* 0x000fe2000000000a */
[C---:B------:R-:W-:Y:S01]  /*1d30*/  IMAD.IADD R7, R12.reuse, 0x1, R7 ;  /* 0x000000010c077824 */ /* 0x040fe200078e0207 */
[----:B------:R-:W-:Y:S01]  /*1d40*/  LEA.HI R9, R9, R12, RZ, 0x1a ;  /* 0x0000000c09097211 */ /* 0x000fe200078fd0ff */
[----:B------:R-:W-:Y:S01]  /*1d50*/  IMAD.IADD R5, R12, 0x1, R5 ;  /* 0x000000010c057824 */ /* 0x000fe200078e0205 */
[----:B0-----:R-:W-:-:S02]  /*1d60*/  PRMT R6, R20, 0x7632, R6 ;  /* 0x0000763214067816 */ /* 0x001fc40000000006 */
[----:B------:R-:W-:Y:S01]  /*1d70*/  IADD3.X R3, R3, UR5, R0, P1, P2 ;  /* 0x0000000503037c10 */ /* 0x000fe20008fe4400 */
[----:B------:R-:W-:Y:S02]  /*1d80*/  IMAD.IADD R8, R8, 0x1, R9 ;  /* 0x0000000108087824 */ /* 0x000fe400078e0209 */
[----:B------:R0:W-:Y:S04]  /*1d90*/  STS.U16 [R4+0x100], R6 ;  /* 0x0001000604007388 */ /* 0x0001e80000000400 */
[----:B------:R0:W-:Y:S04]  /*1da0*/  STS.U16 [R7+0x80], R22 ;  /* 0x0000801607007388 */ /* 0x0001e80000000400 */
[----:B------:R0:W-:Y:S01]  /*1db0*/  STS.U16 [R5+0x180], R10 ;  /* 0x0001800a05007388 */ /* 0x0001e20000000400 */
[----:B------:R-:W-:Y:S06]  /*1dc0*/  BAR.SYNC.DEFER_BLOCKING 0x0 ;  /* 0x0000000000007b1d */ /* 0x000fec0000010000 */
[----:B------:R-:W-:Y:S05]  /*1dd0*/  @!P0 EXIT ;  /* 0x000000000000894d */ /* 0x000fea0003800000 */
[----:B0-----:R-:W0:Y:S04]  /*1de0*/  LDS.U16 R5, [R8] ;  /* 0x0000000008057984 */ /* 0x001e280000000400 */
[----:B0-----:R-:W-:Y:S01]  /*1df0*/  STG.E.U16 desc[UR6][R2.64], R5 ;  /* 0x0000000502007986 */ /* 0x001fe2000c101506 */
[----:B------:R-:W-:Y:S05]  /*1e00*/  EXIT ;  /* 0x000000000000794d */ /* 0x000fea0003800000 */
.L_x_2:
[----:B------:R-:W-:-:S00]  /*1e10*/  BRA `(.L_x_2) ;  /* 0xfffffffc00fc7947 */ /* 0x000fc0000383ffff */
[----:B------:R-:W-:-:S00]  /*1e20*/  NOP ;  /* 0x0000000000007918 */ /* 0x000fc00000000000 */
        /* <DEDUP_REMOVED lines=13> */
.L_x_3:


//--------------------- .nv.shared.matmul_kernel  --------------------------
	.section	.nv.shared.matmul_kernel,"aw",@nobits
	.sectionflags	@""
	.align	16
	.zero		1024


//--------------------- .nv.shared.reserved.0     --------------------------
	.section	.nv.shared.reserved.0,"aw",@nobits
	.weak		__nv_reservedSMEM_offset_0_alias
	.size		__nv_reservedSMEM_offset_0_alias, 0, 0
	.other		__nv_reservedSMEM_offset_0_alias,@"STO_CUDA_RESERVED_SHARED STV_DEFAULT"
__nv_reservedSMEM_offset_0_alias:
	.zero		0


//--------------------- .nv.constant0.matmul_kernel --------------------------
	.section	.nv.constant0.matmul_kernel,"a",@progbits
	.sectionflags	@""
	.align	4
.nv.constant0.matmul_kernel:
	.zero		608


//--------------------- SYMBOLS --------------------------

	.type		.nv.reservedSmem.offset0,@object
	.size		.nv.reservedSmem.offset0,0x4
